	.target	sm_100a

	.elftype	@"ET_EXEC"


//--------------------- .note.nv.tkinfo           --------------------------
	.section	.note.nv.tkinfo,"",@"SHT_NOTE"
	.sectionflags	@"SHF_NOTE_NV_TKINFO"
	.tkinfo
        /*0018*/ 	.word	0x00000002
        /*0030*/ 	.string	""
        /*0030*/ 	.string	"ptxas"
        /*0030*/ 	.string	"Cuda compilation tools, release 13.0, V13.0.88"
        /*0030*/ 	.string	"Build cuda_13.0.r13.0/compiler.36424714_0"
        /*0030*/ 	.string	"-arch sm_100a -m 64 "



//--------------------- .note.nv.cuinfo           --------------------------
	.section	.note.nv.cuinfo,"",@"SHT_NOTE"
	.sectionflags	@"SHF_NOTE_NV_CUINFO"
        /*0018*/ 	.short	0x0002
        /*001a*/ 	.short	0x0064
        /*001c*/ 	.short	0x0082
	.zero		2


//--------------------- .nv.info                  --------------------------
	.section	.nv.info,"",@"SHT_CUDA_INFO"
	.align	4


	//----- nvinfo : EIATTR_REGCOUNT
	.align		4
        /*0000*/ 	.byte	0x04, 0x2f
        /*0002*/ 	.short	(.L_20 - .L_19)
	.align		4
.L_19:
        /*0004*/ 	.word	index@(_ZN7cutlass13device_kernelINS_4gemm6kernel13GemmUniversalIN4cute5tupleIJiiiiEEENS1_10collective13CollectiveMmaINS1_35MainloopSm100TmaUmmaWarpSpecializedILi14ELi2ELi2ENS5_IJNS4_1CILi1EEESB_SB_EEEEENS5_IJNSA_ILi128EEENSA_ILi256EEENSA_ILi32EEEEEEaNS5_IJlSB_lEEEaSI_NS4_8TiledMMAINS4_8MMA_AtomIJNS4_15SM100_MMA_S8_SSIaaiLi128ELi256ELNS4_4UMMA5MajorE0ELSN_0ELNSM_8SaturateE0EEEEEENS4_6LayoutISC_NS5_IJNSA_ILi0EEESS_SS_EEEEENS5_IJNS4_10UnderscoreESV_SV_EEEEENS4_13SM90_TMA_LOADENS4_14ComposedLayoutINS4_7SwizzleILi1ELi4ELi3EEENS4_18smem_ptr_flag_bitsILi8EEENSR_INS5_IJNSA_ILi8EEESG_EEENS5_IJSG_SB_EEEEEEEvNS4_8identityESY_S18_vS19_EENS_8epilogue10collective18CollectiveEpilogueINS1B_23Sm100TmaWarpSpecializedILi4ELi2ELi64ELb0ELb0EEEJSH_NS5_IJNSR_ISE_SB_EENSR_INSA_ILi64EEESB_EEEEEaSI_aSI_NS1B_6fusion15FusionCallbacksIS1F_NS1K_17LinearCombinationIaiaiLNS_15FloatRoundStyleE2EEESH_S1J_JEEENS4_5SM1004TMEM4LOAD26SM100_TMEM_LOAD_32dp32b64xESY_NSZ_INS10_ILi2ELi4ELi3EEES13_NSR_INS5_IJS14_S1H_EEENS5_IJS1H_SB_EEEEEEENS4_39AutoVectorizingCopyWithAssumedAlignmentILi128EEENS4_14SM90_TMA_STOREES1Y_S20_S20_EEEvvEEEEvNT_6ParamsE)
        /*0008*/ 	.word	0x000000af


	//----- nvinfo : EIATTR_FRAME_SIZE
	.align		4
.L_20:
        /*000c*/ 	.byte	0x04, 0x11
        /*000e*/ 	.short	(.L_22 - .L_21)
	.align		4
.L_21:
        /*0010*/ 	.word	index@($__internal_2_$__cuda_sm10x_tcgen05_guardrail_trap_unallocated_columns_being_dealloced)
        /*0014*/ 	.word	0x00000000


	//----- nvinfo : EIATTR_FRAME_SIZE
	.align		4
.L_22:
        /*0018*/ 	.byte	0x04, 0x11
        /*001a*/ 	.short	(.L_24 - .L_23)
	.align		4
.L_23:
        /*001c*/ 	.word	index@($__internal_1_$__cuda_sm10x_tcgen05_guardrail_trap_phase_invalid_during_alloc)
        /*0020*/ 	.word	0x00000000


	//----- nvinfo : EIATTR_FRAME_SIZE
	.align		4
.L_24:
        /*0024*/ 	.byte	0x04, 0x11
        /*0026*/ 	.short	(.L_26 - .L_25)
	.align		4
.L_25:
        /*0028*/ 	.word	index@($__internal_0_$__cuda_sm10x_tcgen05_guardrail_trap_col_being_dealloced_not_returned_by_alloc)
        /*002c*/ 	.word	0x00000000


	//----- nvinfo : EIATTR_FRAME_SIZE
	.align		4
.L_26:
        /*0030*/ 	.byte	0x04, 0x11
        /*0032*/ 	.short	(.L_28 - .L_27)
	.align		4
.L_27:
        /*0034*/ 	.word	index@(_ZN7cutlass13device_kernelINS_4gemm6kernel13GemmUniversalIN4cute5tupleIJiiiiEEENS1_10collective13CollectiveMmaINS1_35MainloopSm100TmaUmmaWarpSpecializedILi14ELi2ELi2ENS5_IJNS4_1CILi1EEESB_SB_EEEEENS5_IJNSA_ILi128EEENSA_ILi256EEENSA_ILi32EEEEEEaNS5_IJlSB_lEEEaSI_NS4_8TiledMMAINS4_8MMA_AtomIJNS4_15SM100_MMA_S8_SSIaaiLi128ELi256ELNS4_4UMMA5MajorE0ELSN_0ELNSM_8SaturateE0EEEEEENS4_6LayoutISC_NS5_IJNSA_ILi0EEESS_SS_EEEEENS5_IJNS4_10UnderscoreESV_SV_EEEEENS4_13SM90_TMA_LOADENS4_14ComposedLayoutINS4_7SwizzleILi1ELi4ELi3EEENS4_18smem_ptr_flag_bitsILi8EEENSR_INS5_IJNSA_ILi8EEESG_EEENS5_IJSG_SB_EEEEEEEvNS4_8identityESY_S18_vS19_EENS_8epilogue10collective18CollectiveEpilogueINS1B_23Sm100TmaWarpSpecializedILi4ELi2ELi64ELb0ELb0EEEJSH_NS5_IJNSR_ISE_SB_EENSR_INSA_ILi64EEESB_EEEEEaSI_aSI_NS1B_6fusion15FusionCallbacksIS1F_NS1K_17LinearCombinationIaiaiLNS_15FloatRoundStyleE2EEESH_S1J_JEEENS4_5SM1004TMEM4LOAD26SM100_TMEM_LOAD_32dp32b64xESY_NSZ_INS10_ILi2ELi4ELi3EEES13_NSR_INS5_IJS14_S1H_EEENS5_IJS1H_SB_EEEEEEENS4_39AutoVectorizingCopyWithAssumedAlignmentILi128EEENS4_14SM90_TMA_STOREES1Y_S20_S20_EEEvvEEEEvNT_6ParamsE)
        /*0038*/ 	.word	0x00000000


	//----- nvinfo : EIATTR_MIN_STACK_SIZE
	.align		4
.L_28:
        /*003c*/ 	.byte	0x04, 0x12
        /*003e*/ 	.short	(.L_30 - .L_29)
	.align		4
.L_29:
        /*0040*/ 	.word	index@(_ZN7cutlass13device_kernelINS_4gemm6kernel13GemmUniversalIN4cute5tupleIJiiiiEEENS1_10collective13CollectiveMmaINS1_35MainloopSm100TmaUmmaWarpSpecializedILi14ELi2ELi2ENS5_IJNS4_1CILi1EEESB_SB_EEEEENS5_IJNSA_ILi128EEENSA_ILi256EEENSA_ILi32EEEEEEaNS5_IJlSB_lEEEaSI_NS4_8TiledMMAINS4_8MMA_AtomIJNS4_15SM100_MMA_S8_SSIaaiLi128ELi256ELNS4_4UMMA5MajorE0ELSN_0ELNSM_8SaturateE0EEEEEENS4_6LayoutISC_NS5_IJNSA_ILi0EEESS_SS_EEEEENS5_IJNS4_10UnderscoreESV_SV_EEEEENS4_13SM90_TMA_LOADENS4_14ComposedLayoutINS4_7SwizzleILi1ELi4ELi3EEENS4_18smem_ptr_flag_bitsILi8EEENSR_INS5_IJNSA_ILi8EEESG_EEENS5_IJSG_SB_EEEEEEEvNS4_8identityESY_S18_vS19_EENS_8epilogue10collective18CollectiveEpilogueINS1B_23Sm100TmaWarpSpecializedILi4ELi2ELi64ELb0ELb0EEEJSH_NS5_IJNSR_ISE_SB_EENSR_INSA_ILi64EEESB_EEEEEaSI_aSI_NS1B_6fusion15FusionCallbacksIS1F_NS1K_17LinearCombinationIaiaiLNS_15FloatRoundStyleE2EEESH_S1J_JEEENS4_5SM1004TMEM4LOAD26SM100_TMEM_LOAD_32dp32b64xESY_NSZ_INS10_ILi2ELi4ELi3EEES13_NSR_INS5_IJS14_S1H_EEENS5_IJS1H_SB_EEEEEEENS4_39AutoVectorizingCopyWithAssumedAlignmentILi128EEENS4_14SM90_TMA_STOREES1Y_S20_S20_EEEvvEEEEvNT_6ParamsE)
        /*0044*/ 	.word	0x00000000
.L_30:


//--------------------- .nv.compat                --------------------------
	.section	.nv.compat,"",@"SHT_CUDA_COMPAT_INFO"
	.align	4
        /*0000*/ 	.byte	0x02, 0x09, 0x01, 0x00, 0x02, 0x02, 0x03, 0x00, 0x02, 0x05, 0x06, 0x00, 0x03, 0x07, 0x01, 0x01
        /*0010*/ 	.byte	0x02, 0x03, 0x01, 0x00, 0x02, 0x06, 0x01, 0x00, 0x04, 0x0b, 0x08, 0x00, 0x01, 0x00, 0x00, 0x00
        /*0020*/ 	.byte	0x00, 0x00, 0x00, 0x00


//--------------------- .nv.info._ZN7cutlass13device_kernelINS_4gemm6kernel13GemmUniversalIN4cute5tupleIJiiiiEEENS1_10collective13CollectiveMmaINS1_35MainloopSm100TmaUmmaWarpSpecializedILi14ELi2ELi2ENS5_IJNS4_1CILi1EEESB_SB_EEEEENS5_IJNSA_ILi128EEENSA_ILi256EEENSA_ILi32EEEEEEaNS5_IJlSB_lEEEaSI_NS4_8TiledMMAINS4_8MMA_AtomIJNS4_15SM100_MMA_S8_SSIaaiLi128ELi256ELNS4_4UMMA5MajorE0ELSN_0ELNSM_8SaturateE0EEEEEENS4_6LayoutISC_NS5_IJNSA_ILi0EEESS_SS_EEEEENS5_IJNS4_10UnderscoreESV_SV_EEEEENS4_13SM90_TMA_LOADENS4_14ComposedLayoutINS4_7SwizzleILi1ELi4ELi3EEENS4_18smem_ptr_flag_bitsILi8EEENSR_INS5_IJNSA_ILi8EEESG_EEENS5_IJSG_SB_EEEEEEEvNS4_8identityESY_S18_vS19_EENS_8epilogue10collective18CollectiveEpilogueINS1B_23Sm100TmaWarpSpecializedILi4ELi2ELi64ELb0ELb0EEEJSH_NS5_IJNSR_ISE_SB_EENSR_INSA_ILi64EEESB_EEEEEaSI_aSI_NS1B_6fusion15FusionCallbacksIS1F_NS1K_17LinearCombinationIaiaiLNS_15FloatRoundStyleE2EEESH_S1J_JEEENS4_5SM1004TMEM4LOAD26SM100_TMEM_LOAD_32dp32b64xESY_NSZ_INS10_ILi2ELi4ELi3EEES13_NSR_INS5_IJS14_S1H_EEENS5_IJS1H_SB_EEEEEEENS4_39AutoVectorizingCopyWithAssumedAlignmentILi128EEENS4_14SM90_TMA_STOREES1Y_S20_S20_EEEvvEEEEvNT_6ParamsE --------------------------
	.section	.nv.info._ZN7cutlass13device_kernelINS_4gemm6kernel13GemmUniversalIN4cute5tupleIJiiiiEEENS1_10collective13CollectiveMmaINS1_35MainloopSm100TmaUmmaWarpSpecializedILi14ELi2ELi2ENS5_IJNS4_1CILi1EEESB_SB_EEEEENS5_IJNSA_ILi128EEENSA_ILi256EEENSA_ILi32EEEEEEaNS5_IJlSB_lEEEaSI_NS4_8TiledMMAINS4_8MMA_AtomIJNS4_15SM100_MMA_S8_SSIaaiLi128ELi256ELNS4_4UMMA5MajorE0ELSN_0ELNSM_8SaturateE0EEEEEENS4_6LayoutISC_NS5_IJNSA_ILi0EEESS_SS_EEEEENS5_IJNS4_10UnderscoreESV_SV_EEEEENS4_13SM90_TMA_LOADENS4_14ComposedLayoutINS4_7SwizzleILi1ELi4ELi3EEENS4_18smem_ptr_flag_bitsILi8EEENSR_INS5_IJNSA_ILi8EEESG_EEENS5_IJSG_SB_EEEEEEEvNS4_8identityESY_S18_vS19_EENS_8epilogue10collective18CollectiveEpilogueINS1B_23Sm100TmaWarpSpecializedILi4ELi2ELi64ELb0ELb0EEEJSH_NS5_IJNSR_ISE_SB_EENSR_INSA_ILi64EEESB_EEEEEaSI_aSI_NS1B_6fusion15FusionCallbacksIS1F_NS1K_17LinearCombinationIaiaiLNS_15FloatRoundStyleE2EEESH_S1J_JEEENS4_5SM1004TMEM4LOAD26SM100_TMEM_LOAD_32dp32b64xESY_NSZ_INS10_ILi2ELi4ELi3EEES13_NSR_INS5_IJS14_S1H_EEENS5_IJS1H_SB_EEEEEEENS4_39AutoVectorizingCopyWithAssumedAlignmentILi128EEENS4_14SM90_TMA_STOREES1Y_S20_S20_EEEvvEEEEvNT_6ParamsE,"",@"SHT_CUDA_INFO"
	.sectionflags	@""
	.align	4


	//----- nvinfo : EIATTR_CUDA_API_VERSION
	.align		4
        /*0000*/ 	.byte	0x04, 0x37
        /*0002*/ 	.short	(.L_32 - .L_31)
.L_31:
        /*0004*/ 	.word	0x00000082


	//----- nvinfo : EIATTR_KPARAM_INFO
	.align		4
.L_32:
        /*0008*/ 	.byte	0x04, 0x17
        /*000a*/ 	.short	(.L_34 - .L_33)
.L_33:
        /*000c*/ 	.word	0x00000000
        /*0010*/ 	.short	0x0000
        /*0012*/ 	.short	0x0000
        /*0014*/ 	.byte	0x00, 0xf0, 0x01, 0x20


	//----- nvinfo : EIATTR_AT_ENTRY_FRAGMENTS
	.align		4
.L_34:
        /*0018*/ 	.byte	0x04, 0x4f
        /*001a*/ 	.short	(.L_36 - .L_35)


	//   ....[0]....
.L_35:
        /*001c*/ 	.word	0x00000006


	//----- nvinfo : EIATTR_RESERVED_SMEM_USED
	.align		4
.L_36:
        /*0020*/ 	.byte	0x01, 0x41
	.zero		2


	//----- nvinfo : EIATTR_SPARSE_MMA_MASK
	.align		4
        /*0024*/ 	.byte	0x03, 0x50
        /*0026*/ 	.short	0x0000


	//----- nvinfo : EIATTR_TCGEN05_1CTA_USED
	.align		4
        /*0028*/ 	.byte	0x01, 0x51
	.zero		2


	//----- nvinfo : EIATTR_MAXREG_COUNT
	.align		4
        /*002c*/ 	.byte	0x03, 0x1b
        /*002e*/ 	.short	0x00ff


	//----- nvinfo : EIATTR_NUM_BARRIERS
	.align		4
        /*0030*/ 	.byte	0x02, 0x4c
        /*0032*/ 	.byte	0x07
	.zero		1


	//----- nvinfo : EIATTR_EXTERNS
	.align		4
        /*0034*/ 	.byte	0x04, 0x0f
        /*0036*/ 	.short	(.L_38 - .L_37)


	//   ....[0]....
	.align		4
.L_37:
        /*0038*/ 	.word	index@(__assertfail)


	//----- nvinfo : EIATTR_MERCURY_ISA_VERSION
	.align		4
.L_38:
        /*003c*/ 	.byte	0x03, 0x5f
        /*003e*/ 	.short	0x0101


	//----- nvinfo : EIATTR_INT_WARP_WIDE_INSTR_OFFSETS
	.align		4
        /*0040*/ 	.byte	0x04, 0x31
        /*0042*/ 	.short	(.L_40 - .L_39)


	//   ....[0]....
.L_39:
        /*0044*/ 	.word	0x00001f20


	//   ....[1]....
        /*0048*/ 	.word	0x00003ca0


	//   ....[2]....
        /*004c*/ 	.word	0x00003cc0


	//   ....[3]....
        /*0050*/ 	.word	0x00003cf0


	//   ....[4]....
        /*0054*/ 	.word	0x00004630


	//   ....[5]....
        /*0058*/ 	.word	0x000046a0


	//   ....[6]....
        /*005c*/ 	.word	0x00004780


	//   ....[7]....
        /*0060*/ 	.word	0x00004800


	//   ....[8]....
        /*0064*/ 	.word	0x00004910


	//   ....[9]....
        /*0068*/ 	.word	0x000049a0


	//   ....[10]....
        /*006c*/ 	.word	0x00004b80


	//   ....[11]....
        /*0070*/ 	.word	0x00004ce0


	//----- nvinfo : EIATTR_COOP_GROUP_MASK_REGIDS
	.align		4
.L_40:
        /*0074*/ 	.byte	0x04, 0x29
        /*0076*/ 	.short	(.L_42 - .L_41)


	//   ....[0]....
.L_41:
        /*0078*/ 	.word	0xffffffff


	//   ....[1]....
        /*007c*/ 	.word	0xffffffff


	//   ....[2]....
        /*0080*/ 	.word	0xffffffff


	//   ....[3]....
        /*0084*/ 	.word	0xffffffff


	//   ....[4]....
        /*0088*/ 	.word	0xffffffff


	//   ....[5]....
        /*008c*/ 	.word	0xffffffff


	//   ....[6]....
        /*0090*/ 	.word	0xffffffff


	//   ....[7]....
        /*0094*/ 	.word	0xffffffff


	//   ....[8]....
        /*0098*/ 	.word	0xffffffff


	//   ....[9]....
        /*009c*/ 	.word	0xffffffff


	//   ....[10]....
        /*00a0*/ 	.word	0xffffffff


	//   ....[11]....
        /*00a4*/ 	.word	0xffffffff


	//   ....[12]....
        /*00a8*/ 	.word	0xffffffff


	//----- nvinfo : EIATTR_COOP_GROUP_INSTR_OFFSETS
	.align		4
.L_42:
        /*00ac*/ 	.byte	0x04, 0x28
        /*00ae*/ 	.short	(.L_44 - .L_43)


	//   ....[0]....
.L_43:
        /*00b0*/ 	.word	0x00000090


	//   ....[1]....
        /*00b4*/ 	.word	0x000004d0


	//   ....[2]....
        /*00b8*/ 	.word	0x000007b0


	//   ....[3]....
        /*00bc*/ 	.word	0x00000950


	//   ....[4]....
        /*00c0*/ 	.word	0x00000a50


	//   ....[5]....
        /*00c4*/ 	.word	0x00000bc0


	//   ....[6]....
        /*00c8*/ 	.word	0x00000d20


	//   ....[7]....
        /*00cc*/ 	.word	0x00001e00


	//   ....[8]....
        /*00d0*/ 	.word	0x00003180


	//   ....[9]....
        /*00d4*/ 	.word	0x00003390


	//   ....[10]....
        /*00d8*/ 	.word	0x000033c0


	//   ....[11]....
        /*00dc*/ 	.word	0x00003b80


	//   ....[12]....
        /*00e0*/ 	.word	0x00003db0


	//----- nvinfo : EIATTR_VRC_CTA_INIT_COUNT
	.align		4
.L_44:
        /*00e4*/ 	.byte	0x02, 0x4a
        /*00e6*/ 	.byte	0x80
	.zero		1


	//----- nvinfo : EIATTR_SYSCALL_OFFSETS
	.align		4
        /*00e8*/ 	.byte	0x04, 0x46
        /*00ea*/ 	.short	(.L_46 - .L_45)


	//   ....[0]....
.L_45:
        /*00ec*/ 	.word	0x00005760


	//   ....[1]....
        /*00f0*/ 	.word	0x000058a0


	//   ....[2]....
        /*00f4*/ 	.word	0x00006100


	//   ....[3]....
        /*00f8*/ 	.word	0x00007700


	//   ....[4]....
        /*00fc*/ 	.word	0x00008ca0


	//   ....[5]....
        /*0100*/ 	.word	0x0000a270


	//----- nvinfo : EIATTR_MBARRIER_INSTR_OFFSETS
	.align		4
.L_46:
        /*0104*/ 	.byte	0x04, 0x39
        /*0106*/ 	.short	(.L_48 - .L_47)


	//   ....[0]....
.L_47:
        /*0108*/ 	.word	0x000005d0
        /*010c*/ 	.word	0x000000ff
        /*0110*/ 	.word	0x00000000
        /*0114*/ 	.short	0x0100
        /*0116*/ 	.byte	0x05
	.zero		1


	//   ....[1]....
        /*0118*/ 	.word	0x000005e0
        /*011c*/ 	.word	0x000000ff
        /*0120*/ 	.word	0x00000070
        /*0124*/ 	.short	0x0100
        /*0126*/ 	.byte	0x05
	.zero		1


	//   ....[2]....
        /*0128*/ 	.word	0x000005f0
        /*012c*/ 	.word	0x000000ff
        /*0130*/ 	.word	0x00000008
        /*0134*/ 	.short	0x0100
        /*0136*/ 	.byte	0x05
	.zero		1


	//   ....[3]....
        /*0138*/ 	.word	0x00000600
        /*013c*/ 	.word	0x000000ff
        /*0140*/ 	.word	0x00000078
        /*0144*/ 	.short	0x0100
        /*0146*/ 	.byte	0x05
	.zero		1


	//   ....[4]....
        /*0148*/ 	.word	0x00000610
        /*014c*/ 	.word	0x000000ff
        /*0150*/ 	.word	0x00000010
        /*0154*/ 	.short	0x0100
        /*0156*/ 	.byte	0x05
	.zero		1


	//   ....[5]....
        /*0158*/ 	.word	0x00000620
        /*015c*/ 	.word	0x000000ff
        /*0160*/ 	.word	0x00000080
        /*0164*/ 	.short	0x0100
        /*0166*/ 	.byte	0x05
	.zero		1


	//   ....[6]....
        /*0168*/ 	.word	0x00000630
        /*016c*/ 	.word	0x000000ff
        /*0170*/ 	.word	0x00000018
        /*0174*/ 	.short	0x0100
        /*0176*/ 	.byte	0x05
	.zero		1


	//   ....[7]....
        /*0178*/ 	.word	0x00000640
        /*017c*/ 	.word	0x000000ff
        /*0180*/ 	.word	0x00000088
        /*0184*/ 	.short	0x0100
        /*0186*/ 	.byte	0x05
	.zero		1


	//   ....[8]....
        /*0188*/ 	.word	0x00000650
        /*018c*/ 	.word	0x000000ff
        /*0190*/ 	.word	0x00000020
        /*0194*/ 	.short	0x0100
        /*0196*/ 	.byte	0x05
	.zero		1


	//   ....[9]....
        /*0198*/ 	.word	0x00000660
        /*019c*/ 	.word	0x000000ff
        /*01a0*/ 	.word	0x00000090
        /*01a4*/ 	.short	0x0100
        /*01a6*/ 	.byte	0x05
	.zero		1


	//   ....[10]....
        /*01a8*/ 	.word	0x00000670
        /*01ac*/ 	.word	0x000000ff
        /*01b0*/ 	.word	0x00000028
        /*01b4*/ 	.short	0x0100
        /*01b6*/ 	.byte	0x05
	.zero		1


	//   ....[11]....
        /*01b8*/ 	.word	0x00000680
        /*01bc*/ 	.word	0x000000ff
        /*01c0*/ 	.word	0x00000098
        /*01c4*/ 	.short	0x0100
        /*01c6*/ 	.byte	0x05
	.zero		1


	//   ....[12]....
        /*01c8*/ 	.word	0x00000690
        /*01cc*/ 	.word	0x000000ff
        /*01d0*/ 	.word	0x00000030
        /*01d4*/ 	.short	0x0100
        /*01d6*/ 	.byte	0x05
	.zero		1


	//   ....[13]....
        /*01d8*/ 	.word	0x000006a0
        /*01dc*/ 	.word	0x000000ff
        /*01e0*/ 	.word	0x000000a0
        /*01e4*/ 	.short	0x0100
        /*01e6*/ 	.byte	0x05
	.zero		1


	//   ....[14]....
        /*01e8*/ 	.word	0x000006b0
        /*01ec*/ 	.word	0x000000ff
        /*01f0*/ 	.word	0x00000038
        /*01f4*/ 	.short	0x0100
        /*01f6*/ 	.byte	0x05
	.zero		1


	//   ....[15]....
        /*01f8*/ 	.word	0x000006c0
        /*01fc*/ 	.word	0x000000ff
        /*0200*/ 	.word	0x000000a8
        /*0204*/ 	.short	0x0100
        /*0206*/ 	.byte	0x05
	.zero		1


	//   ....[16]....
        /*0208*/ 	.word	0x000006d0
        /*020c*/ 	.word	0x000000ff
        /*0210*/ 	.word	0x00000040
        /*0214*/ 	.short	0x0100
        /*0216*/ 	.byte	0x05
	.zero		1


	//   ....[17]....
        /*0218*/ 	.word	0x000006e0
        /*021c*/ 	.word	0x000000ff
        /*0220*/ 	.word	0x000000b0
        /*0224*/ 	.short	0x0100
        /*0226*/ 	.byte	0x05
	.zero		1


	//   ....[18]....
        /*0228*/ 	.word	0x000006f0
        /*022c*/ 	.word	0x000000ff
        /*0230*/ 	.word	0x00000048
        /*0234*/ 	.short	0x0100
        /*0236*/ 	.byte	0x05
	.zero		1


	//   ....[19]....
        /*0238*/ 	.word	0x00000700
        /*023c*/ 	.word	0x000000ff
        /*0240*/ 	.word	0x000000b8
        /*0244*/ 	.short	0x0100
        /*0246*/ 	.byte	0x05
	.zero		1


	//   ....[20]....
        /*0248*/ 	.word	0x00000710
        /*024c*/ 	.word	0x000000ff
        /*0250*/ 	.word	0x00000050
        /*0254*/ 	.short	0x0100
        /*0256*/ 	.byte	0x05
	.zero		1


	//   ....[21]....
        /*0258*/ 	.word	0x00000720
        /*025c*/ 	.word	0x000000ff
        /*0260*/ 	.word	0x000000c0
        /*0264*/ 	.short	0x0100
        /*0266*/ 	.byte	0x05
	.zero		1


	//   ....[22]....
        /*0268*/ 	.word	0x00000730
        /*026c*/ 	.word	0x000000ff
        /*0270*/ 	.word	0x00000058
        /*0274*/ 	.short	0x0100
        /*0276*/ 	.byte	0x05
	.zero		1


	//   ....[23]....
        /*0278*/ 	.word	0x00000740
        /*027c*/ 	.word	0x000000ff
        /*0280*/ 	.word	0x000000c8
        /*0284*/ 	.short	0x0100
        /*0286*/ 	.byte	0x05
	.zero		1


	//   ....[24]....
        /*0288*/ 	.word	0x00000750
        /*028c*/ 	.word	0x000000ff
        /*0290*/ 	.word	0x00000060
        /*0294*/ 	.short	0x0100
        /*0296*/ 	.byte	0x05
	.zero		1


	//   ....[25]....
        /*0298*/ 	.word	0x00000760
        /*029c*/ 	.word	0x000000ff
        /*02a0*/ 	.word	0x000000d0
        /*02a4*/ 	.short	0x0100
        /*02a6*/ 	.byte	0x05
	.zero		1


	//   ....[26]....
        /*02a8*/ 	.word	0x00000770
        /*02ac*/ 	.word	0x000000ff
        /*02b0*/ 	.word	0x00000068
        /*02b4*/ 	.short	0x0100
        /*02b6*/ 	.byte	0x05
	.zero		1


	//   ....[27]....
        /*02b8*/ 	.word	0x00000780
        /*02bc*/ 	.word	0x000000ff
        /*02c0*/ 	.word	0x000000d8
        /*02c4*/ 	.short	0x0100
        /*02c6*/ 	.byte	0x05
	.zero		1


	//   ....[28]....
        /*02c8*/ 	.word	0x000008c0
        /*02cc*/ 	.word	0x000000ff
        /*02d0*/ 	.word	0x000000e0
        /*02d4*/ 	.short	0x0100
        /*02d6*/ 	.byte	0x07
	.zero		1


	//   ....[29]....
        /*02d8*/ 	.word	0x000008d0
        /*02dc*/ 	.word	0x000000ff
        /*02e0*/ 	.word	0x00000100
        /*02e4*/ 	.short	0x0100
        /*02e6*/ 	.byte	0x07
	.zero		1


	//   ....[30]....
        /*02e8*/ 	.word	0x000008e0
        /*02ec*/ 	.word	0x000000ff
        /*02f0*/ 	.word	0x000000e8
        /*02f4*/ 	.short	0x0100
        /*02f6*/ 	.byte	0x07
	.zero		1


	//   ....[31]....
        /*02f8*/ 	.word	0x000008f0
        /*02fc*/ 	.word	0x000000ff
        /*0300*/ 	.word	0x00000108
        /*0304*/ 	.short	0x0100
        /*0306*/ 	.byte	0x07
	.zero		1


	//   ....[32]....
        /*0308*/ 	.word	0x00000900
        /*030c*/ 	.word	0x000000ff
        /*0310*/ 	.word	0x000000f0
        /*0314*/ 	.short	0x0100
        /*0316*/ 	.byte	0x07
	.zero		1


	//   ....[33]....
        /*0318*/ 	.word	0x00000910
        /*031c*/ 	.word	0x000000ff
        /*0320*/ 	.word	0x00000110
        /*0324*/ 	.short	0x0100
        /*0326*/ 	.byte	0x07
	.zero		1


	//   ....[34]....
        /*0328*/ 	.word	0x00000920
        /*032c*/ 	.word	0x000000ff
        /*0330*/ 	.word	0x000000f8
        /*0334*/ 	.short	0x0100
        /*0336*/ 	.byte	0x07
	.zero		1


	//   ....[35]....
        /*0338*/ 	.word	0x00000930
        /*033c*/ 	.word	0x000000ff
        /*0340*/ 	.word	0x00000118
        /*0344*/ 	.short	0x0100
        /*0346*/ 	.byte	0x07
	.zero		1


	//   ....[36]....
        /*0348*/ 	.word	0x00000a20
        /*034c*/ 	.word	0x000000ff
        /*0350*/ 	.word	0x00000120
        /*0354*/ 	.short	0x0100
        /*0356*/ 	.byte	0x05
	.zero		1


	//   ....[37]....
        /*0358*/ 	.word	0x00000a30
        /*035c*/ 	.word	0x000000ff
        /*0360*/ 	.word	0x00000128
        /*0364*/ 	.short	0x0100
        /*0366*/ 	.byte	0x05
	.zero		1


	//   ....[38]....
        /*0368*/ 	.word	0x00000b70
        /*036c*/ 	.word	0x000000ff
        /*0370*/ 	.word	0x00000130
        /*0374*/ 	.short	0x0100
        /*0376*/ 	.byte	0x05
	.zero		1


	//   ....[39]....
        /*0378*/ 	.word	0x00000b80
        /*037c*/ 	.word	0x000000ff
        /*0380*/ 	.word	0x00000140
        /*0384*/ 	.short	0x0100
        /*0386*/ 	.byte	0x05
	.zero		1


	//   ....[40]....
        /*0388*/ 	.word	0x00000b90
        /*038c*/ 	.word	0x000000ff
        /*0390*/ 	.word	0x00000138
        /*0394*/ 	.short	0x0100
        /*0396*/ 	.byte	0x05
	.zero		1


	//   ....[41]....
        /*0398*/ 	.word	0x00000ba0
        /*039c*/ 	.word	0x000000ff
        /*03a0*/ 	.word	0x00000148
        /*03a4*/ 	.short	0x0100
        /*03a6*/ 	.byte	0x05
	.zero		1


	//   ....[42]....
        /*03a8*/ 	.word	0x00000cd0
        /*03ac*/ 	.word	0x000000ff
        /*03b0*/ 	.word	0x00000150
        /*03b4*/ 	.short	0x0100
        /*03b6*/ 	.byte	0x07
	.zero		1


	//   ....[43]....
        /*03b8*/ 	.word	0x00000ce0
        /*03bc*/ 	.word	0x000000ff
        /*03c0*/ 	.word	0x00000160
        /*03c4*/ 	.short	0x0100
        /*03c6*/ 	.byte	0x07
	.zero		1


	//   ....[44]....
        /*03c8*/ 	.word	0x00000cf0
        /*03cc*/ 	.word	0x000000ff
        /*03d0*/ 	.word	0x00000158
        /*03d4*/ 	.short	0x0100
        /*03d6*/ 	.byte	0x07
	.zero		1


	//   ....[45]....
        /*03d8*/ 	.word	0x00000d00
        /*03dc*/ 	.word	0x000000ff
        /*03e0*/ 	.word	0x00000168
        /*03e4*/ 	.short	0x0100
        /*03e6*/ 	.byte	0x07
	.zero		1


	//   ....[46]....
        /*03e8*/ 	.word	0x00000df0
        /*03ec*/ 	.word	0x000000ff
        /*03f0*/ 	.word	0x00000170
        /*03f4*/ 	.short	0x0100
        /*03f6*/ 	.byte	0x05
	.zero		1


	//   ....[47]....
        /*03f8*/ 	.word	0x00000e00
        /*03fc*/ 	.word	0x000000ff
        /*0400*/ 	.word	0x00000180
        /*0404*/ 	.short	0x0100
        /*0406*/ 	.byte	0x05
	.zero		1


	//   ....[48]....
        /*0408*/ 	.word	0x00000e10
        /*040c*/ 	.word	0x000000ff
        /*0410*/ 	.word	0x00000178
        /*0414*/ 	.short	0x0100
        /*0416*/ 	.byte	0x05
	.zero		1


	//   ....[49]....
        /*0418*/ 	.word	0x00000e20
        /*041c*/ 	.word	0x000000ff
        /*0420*/ 	.word	0x00000188
        /*0424*/ 	.short	0x0100
        /*0426*/ 	.byte	0x05
	.zero		1


	//   ....[50]....
        /*0428*/ 	.word	0x00001700
        /*042c*/ 	.word	0x00000003
        /*0430*/ 	.word	0x00000180
        /*0434*/ 	.short	0x010a
        /*0436*/ 	.byte	0xff
	.zero		1


	//   ....[51]....
        /*0438*/ 	.word	0x00001730
        /*043c*/ 	.word	0x00000003
        /*0440*/ 	.word	0x00000170
        /*0444*/ 	.short	0x0101
        /*0446*/ 	.byte	0xff
	.zero		1


	//   ....[52]....
        /*0448*/ 	.word	0x00001800
        /*044c*/ 	.word	0x000000ff
        /*0450*/ 	.word	0x00000070
        /*0454*/ 	.short	0x010a
        /*0456*/ 	.byte	0x08
	.zero		1


	//   ....[53]....
        /*0458*/ 	.word	0x000018a0
        /*045c*/ 	.word	0x000000ff
        /*0460*/ 	.word	0x00000070
        /*0464*/ 	.short	0x010a
        /*0466*/ 	.byte	0x21
	.zero		1


	//   ....[54]....
        /*0468*/ 	.word	0x000019f0
        /*046c*/ 	.word	0x000000ff
        /*0470*/ 	.word	0x00000070
        /*0474*/ 	.short	0x010a
        /*0476*/ 	.byte	0x08
	.zero		1


	//   ....[55]....
        /*0478*/ 	.word	0x00001b00
        /*047c*/ 	.word	0x000000ff
        /*0480*/ 	.word	0x00000128
        /*0484*/ 	.short	0x0101
        /*0486*/ 	.byte	0x04
	.zero		1


	//   ....[56]....
        /*0488*/ 	.word	0x00001b20
        /*048c*/ 	.word	0x000000ff
        /*0490*/ 	.word	0x00000070
        /*0494*/ 	.short	0x010a
        /*0496*/ 	.byte	0x08
	.zero		1


	//   ....[57]....
        /*0498*/ 	.word	0x00001ba0
        /*049c*/ 	.word	0x000000ff
        /*04a0*/ 	.word	0x00000070
        /*04a4*/ 	.short	0x010a
        /*04a6*/ 	.byte	0x11
	.zero		1


	//   ....[58]....
        /*04a8*/ 	.word	0x00001cf0
        /*04ac*/ 	.word	0x000000ff
        /*04b0*/ 	.word	0x00000070
        /*04b4*/ 	.short	0x010a
        /*04b6*/ 	.byte	0x08
	.zero		1


	//   ....[59]....
        /*04b8*/ 	.word	0x00001e30
        /*04bc*/ 	.word	0x00000002
        /*04c0*/ 	.word	0x00000130
        /*04c4*/ 	.short	0x010a
        /*04c6*/ 	.byte	0xff
	.zero		1


	//   ....[60]....
        /*04c8*/ 	.word	0x00001ef0
        /*04cc*/ 	.word	0x00000002
        /*04d0*/ 	.word	0x00000000
        /*04d4*/ 	.short	0x0101
        /*04d6*/ 	.byte	0xff
	.zero		1


	//   ....[61]....
        /*04d8*/ 	.word	0x00002450
        /*04dc*/ 	.word	0x000000ff
        /*04e0*/ 	.word	0x00000000
        /*04e4*/ 	.short	0x010a
        /*04e6*/ 	.byte	0x05
	.zero		1


	//   ....[62]....
        /*04e8*/ 	.word	0x000024e0
        /*04ec*/ 	.word	0x000000ff
        /*04f0*/ 	.word	0x00000000
        /*04f4*/ 	.short	0x010a
        /*04f6*/ 	.byte	0x05
	.zero		1


	//   ....[63]....
        /*04f8*/ 	.word	0x00002570
        /*04fc*/ 	.word	0x000000ff
        /*0500*/ 	.word	0x00000000
        /*0504*/ 	.short	0x010a
        /*0506*/ 	.byte	0x05
	.zero		1


	//   ....[64]....
        /*0508*/ 	.word	0x00002600
        /*050c*/ 	.word	0x000000ff
        /*0510*/ 	.word	0x00000000
        /*0514*/ 	.short	0x010a
        /*0516*/ 	.byte	0x05
	.zero		1


	//   ....[65]....
        /*0518*/ 	.word	0x00002690
        /*051c*/ 	.word	0x000000ff
        /*0520*/ 	.word	0x00000000
        /*0524*/ 	.short	0x010a
        /*0526*/ 	.byte	0x05
	.zero		1


	//   ....[66]....
        /*0528*/ 	.word	0x00002720
        /*052c*/ 	.word	0x000000ff
        /*0530*/ 	.word	0x00000000
        /*0534*/ 	.short	0x010a
        /*0536*/ 	.byte	0x05
	.zero		1


	//   ....[67]....
        /*0538*/ 	.word	0x000027b0
        /*053c*/ 	.word	0x000000ff
        /*0540*/ 	.word	0x00000000
        /*0544*/ 	.short	0x010a
        /*0546*/ 	.byte	0x05
	.zero		1


	//   ....[68]....
        /*0548*/ 	.word	0x00002840
        /*054c*/ 	.word	0x000000ff
        /*0550*/ 	.word	0x00000000
        /*0554*/ 	.short	0x010a
        /*0556*/ 	.byte	0x05
	.zero		1


	//   ....[69]....
        /*0558*/ 	.word	0x000028d0
        /*055c*/ 	.word	0x000000ff
        /*0560*/ 	.word	0x00000000
        /*0564*/ 	.short	0x010a
        /*0566*/ 	.byte	0x05
	.zero		1


	//   ....[70]....
        /*0568*/ 	.word	0x00002960
        /*056c*/ 	.word	0x000000ff
        /*0570*/ 	.word	0x00000000
        /*0574*/ 	.short	0x010a
        /*0576*/ 	.byte	0x05
	.zero		1


	//   ....[71]....
        /*0578*/ 	.word	0x000029f0
        /*057c*/ 	.word	0x000000ff
        /*0580*/ 	.word	0x00000000
        /*0584*/ 	.short	0x010a
        /*0586*/ 	.byte	0x05
	.zero		1


	//   ....[72]....
        /*0588*/ 	.word	0x00002a80
        /*058c*/ 	.word	0x000000ff
        /*0590*/ 	.word	0x00000000
        /*0594*/ 	.short	0x010a
        /*0596*/ 	.byte	0x05
	.zero		1


	//   ....[73]....
        /*0598*/ 	.word	0x00002b10
        /*059c*/ 	.word	0x000000ff
        /*05a0*/ 	.word	0x00000000
        /*05a4*/ 	.short	0x010a
        /*05a6*/ 	.byte	0x05
	.zero		1


	//   ....[74]....
        /*05a8*/ 	.word	0x00002bb0
        /*05ac*/ 	.word	0x00000000
        /*05b0*/ 	.word	0x00000000
        /*05b4*/ 	.short	0x010a
        /*05b6*/ 	.byte	0xff
	.zero		1


	//   ....[75]....
        /*05b8*/ 	.word	0x00002cd0
        /*05bc*/ 	.word	0x00000000
        /*05c0*/ 	.word	0x00000170
        /*05c4*/ 	.short	0x010a
        /*05c6*/ 	.byte	0xff
	.zero		1


	//   ....[76]....
        /*05c8*/ 	.word	0x00002d30
        /*05cc*/ 	.word	0x00000004
        /*05d0*/ 	.word	0x00000000
        /*05d4*/ 	.short	0x0101
        /*05d6*/ 	.byte	0xff
	.zero		1


	//   ....[77]....
        /*05d8*/ 	.word	0x00002d50
        /*05dc*/ 	.word	0x000000ff
        /*05e0*/ 	.word	0x00000140
        /*05e4*/ 	.short	0x010a
        /*05e6*/ 	.byte	0x05
	.zero		1


	//   ....[78]....
        /*05e8*/ 	.word	0x00002e70
        /*05ec*/ 	.word	0x00000000
        /*05f0*/ 	.word	0x00000130
        /*05f4*/ 	.short	0x010a
        /*05f6*/ 	.byte	0xff
	.zero		1


	//   ....[79]....
        /*05f8*/ 	.word	0x00002f80
        /*05fc*/ 	.word	0x00000000
        /*0600*/ 	.word	0x00000000
        /*0604*/ 	.short	0x0101
        /*0606*/ 	.byte	0xff
	.zero		1


	//   ....[80]....
        /*0608*/ 	.word	0x00003010
        /*060c*/ 	.word	0x000000ff
        /*0610*/ 	.word	0x00000140
        /*0614*/ 	.short	0x0106
        /*0616*/ 	.byte	0x05
	.zero		1


	//   ....[81]....
        /*0618*/ 	.word	0x00003030
        /*061c*/ 	.word	0x000000ff
        /*0620*/ 	.word	0x00000140
        /*0624*/ 	.short	0x010a
        /*0626*/ 	.byte	0x05
	.zero		1


	//   ....[82]....
        /*0628*/ 	.word	0x000030c0
        /*062c*/ 	.word	0x000000ff
        /*0630*/ 	.word	0x00000140
        /*0634*/ 	.short	0x0106
        /*0636*/ 	.byte	0x04
	.zero		1


	//   ....[83]....
        /*0638*/ 	.word	0x00003100
        /*063c*/ 	.word	0x00000000
        /*0640*/ 	.word	0x00000140
        /*0644*/ 	.short	0x010a
        /*0646*/ 	.byte	0xff
	.zero		1


	//   ....[84]....
        /*0648*/ 	.word	0x000035e0
        /*064c*/ 	.word	0x00000000
        /*0650*/ 	.word	0x00000130
        /*0654*/ 	.short	0x010a
        /*0656*/ 	.byte	0xff
	.zero		1


	//   ....[85]....
        /*0658*/ 	.word	0x000036e0
        /*065c*/ 	.word	0x00000003
        /*0660*/ 	.word	0x00000000
        /*0664*/ 	.short	0x0101
        /*0666*/ 	.byte	0xff
	.zero		1


	//   ....[86]....
        /*0668*/ 	.word	0x000036f0
        /*066c*/ 	.word	0x000000ff
        /*0670*/ 	.word	0x00000000
        /*0674*/ 	.short	0x010a
        /*0676*/ 	.byte	0x04
	.zero		1


	//   ....[87]....
        /*0678*/ 	.word	0x00003710
        /*067c*/ 	.word	0x000000ff
        /*0680*/ 	.word	0x00000160
        /*0684*/ 	.short	0x010a
        /*0686*/ 	.byte	0x09
	.zero		1


	//   ....[88]....
        /*0688*/ 	.word	0x000037f0
        /*068c*/ 	.word	0x000000ff
        /*0690*/ 	.word	0x00000000
        /*0694*/ 	.short	0x010a
        /*0696*/ 	.byte	0x07
	.zero		1


	//   ....[89]....
        /*0698*/ 	.word	0x00003920
        /*069c*/ 	.word	0x000000ff
        /*06a0*/ 	.word	0x00000000
        /*06a4*/ 	.short	0x010a
        /*06a6*/ 	.byte	0x04
	.zero		1


	//   ....[90]....
        /*06a8*/ 	.word	0x00003ad0
        /*06ac*/ 	.word	0x000000ff
        /*06b0*/ 	.word	0x00000000
        /*06b4*/ 	.short	0x010a
        /*06b6*/ 	.byte	0x05
	.zero		1


	//   ....[91]....
        /*06b8*/ 	.word	0x00003b60
        /*06bc*/ 	.word	0x000000ff
        /*06c0*/ 	.word	0x00000000
        /*06c4*/ 	.short	0x010a
        /*06c6*/ 	.byte	0x07
	.zero		1


	//   ....[92]....
        /*06c8*/ 	.word	0x00003fe0
        /*06cc*/ 	.word	0x00000000
        /*06d0*/ 	.word	0x00000130
        /*06d4*/ 	.short	0x010a
        /*06d6*/ 	.byte	0xff
	.zero		1


	//   ....[93]....
        /*06d8*/ 	.word	0x000040a0
        /*06dc*/ 	.word	0x00000000
        /*06e0*/ 	.word	0x00000000
        /*06e4*/ 	.short	0x0101
        /*06e6*/ 	.byte	0xff
	.zero		1


	//   ....[94]....
        /*06e8*/ 	.word	0x000043c0
        /*06ec*/ 	.word	0x000000ff
        /*06f0*/ 	.word	0x00000128
        /*06f4*/ 	.short	0x010a
        /*06f6*/ 	.byte	0x07
	.zero		1


	//   ....[95]....
        /*06f8*/ 	.word	0x000045b0
        /*06fc*/ 	.word	0x000000ff
        /*0700*/ 	.word	0x00000100
        /*0704*/ 	.short	0x010a
        /*0706*/ 	.byte	0x07
	.zero		1


	//   ....[96]....
        /*0708*/ 	.word	0x00004720
        /*070c*/ 	.word	0x000000ff
        /*0710*/ 	.word	0x000000e0
        /*0714*/ 	.short	0x010b
        /*0716*/ 	.byte	0x07
	.zero		1


	//   ....[97]....
        /*0718*/ 	.word	0x00004730
        /*071c*/ 	.word	0x000000ff
        /*0720*/ 	.word	0x00000000
        /*0724*/ 	.short	0x0101
        /*0726*/ 	.byte	0x08
	.zero		1


	//   ....[98]....
        /*0728*/ 	.word	0x00004750
        /*072c*/ 	.word	0x000000ff
        /*0730*/ 	.word	0x00000108
        /*0734*/ 	.short	0x010a
        /*0736*/ 	.byte	0x07
	.zero		1


	//   ....[99]....
        /*0738*/ 	.word	0x000048b0
        /*073c*/ 	.word	0x000000ff
        /*0740*/ 	.word	0x000000e8
        /*0744*/ 	.short	0x010b
        /*0746*/ 	.byte	0x07
	.zero		1


	//   ....[100]....
        /*0748*/ 	.word	0x000048c0
        /*074c*/ 	.word	0x000000ff
        /*0750*/ 	.word	0x00000000
        /*0754*/ 	.short	0x0101
        /*0756*/ 	.byte	0x08
	.zero		1


	//   ....[101]....
        /*0758*/ 	.word	0x000048d0
        /*075c*/ 	.word	0x000000ff
        /*0760*/ 	.word	0x00000110
        /*0764*/ 	.short	0x010a
        /*0766*/ 	.byte	0x07
	.zero		1


	//   ....[102]....
        /*0768*/ 	.word	0x00004a70
        /*076c*/ 	.word	0x000000ff
        /*0770*/ 	.word	0x000000f0
        /*0774*/ 	.short	0x010b
        /*0776*/ 	.byte	0x07
	.zero		1


	//   ....[103]....
        /*0778*/ 	.word	0x00004ae0
        /*077c*/ 	.word	0x000000ff
        /*0780*/ 	.word	0x00000000
        /*0784*/ 	.short	0x0101
        /*0786*/ 	.byte	0x08
	.zero		1


	//   ....[104]....
        /*0788*/ 	.word	0x00004b10
        /*078c*/ 	.word	0x000000ff
        /*0790*/ 	.word	0x00000118
        /*0794*/ 	.short	0x010a
        /*0796*/ 	.byte	0x07
	.zero		1


	//   ....[105]....
        /*0798*/ 	.word	0x00004d20
        /*079c*/ 	.word	0x000000ff
        /*07a0*/ 	.word	0x000000f8
        /*07a4*/ 	.short	0x010b
        /*07a6*/ 	.byte	0x07
	.zero		1


	//   ....[106]....
        /*07a8*/ 	.word	0x00004d40
        /*07ac*/ 	.word	0x000000ff
        /*07b0*/ 	.word	0x00000000
        /*07b4*/ 	.short	0x0101
        /*07b6*/ 	.byte	0x0d
	.zero		1


	//   ....[107]....
        /*07b8*/ 	.word	0x00004d70
        /*07bc*/ 	.word	0x000000ff
        /*07c0*/ 	.word	0x00000100
        /*07c4*/ 	.short	0x010a
        /*07c6*/ 	.byte	0x07
	.zero		1


	//   ....[108]....
        /*07c8*/ 	.word	0x00004d90
        /*07cc*/ 	.word	0x000000ff
        /*07d0*/ 	.word	0x00000108
        /*07d4*/ 	.short	0x010a
        /*07d6*/ 	.byte	0x07
	.zero		1


	//   ....[109]....
        /*07d8*/ 	.word	0x00004db0
        /*07dc*/ 	.word	0x000000ff
        /*07e0*/ 	.word	0x00000110
        /*07e4*/ 	.short	0x010a
        /*07e6*/ 	.byte	0x07
	.zero		1


	//   ....[110]....
        /*07e8*/ 	.word	0x00004df0
        /*07ec*/ 	.word	0x00000000
        /*07f0*/ 	.word	0x00000118
        /*07f4*/ 	.short	0x010a
        /*07f6*/ 	.byte	0xff
	.zero		1


	//   ....[111]....
        /*07f8*/ 	.word	0x00005130
        /*07fc*/ 	.word	0x00000000
        /*0800*/ 	.word	0x00000130
        /*0804*/ 	.short	0x010a
        /*0806*/ 	.byte	0xff
	.zero		1


	//   ....[112]....
        /*0808*/ 	.word	0x00005240
        /*080c*/ 	.word	0x00000000
        /*0810*/ 	.word	0x00000000
        /*0814*/ 	.short	0x0101
        /*0816*/ 	.byte	0xff
	.zero		1


	//   ....[113]....
        /*0818*/ 	.word	0x00005ca0
        /*081c*/ 	.word	0x00000003
        /*0820*/ 	.word	0x000000e0
        /*0824*/ 	.short	0x010a
        /*0826*/ 	.byte	0xff
	.zero		1


	//   ....[114]....
        /*0828*/ 	.word	0x00005ce0
        /*082c*/ 	.word	0x0000006c
        /*0830*/ 	.word	0x00000150
        /*0834*/ 	.short	0x010a
        /*0836*/ 	.byte	0xff
	.zero		1


	//   ....[115]....
        /*0838*/ 	.word	0x00005e20
        /*083c*/ 	.word	0x00000003
        /*0840*/ 	.word	0x000000e0
        /*0844*/ 	.short	0x010a
        /*0846*/ 	.byte	0xff
	.zero		1


	//   ....[116]....
        /*0848*/ 	.word	0x00005f60
        /*084c*/ 	.word	0x00000000
        /*0850*/ 	.word	0x00000000
        /*0854*/ 	.short	0x0101
        /*0856*/ 	.byte	0xff
	.zero		1


	//   ....[117]....
        /*0858*/ 	.word	0x00005fe0
        /*085c*/ 	.word	0x0000006c
        /*0860*/ 	.word	0x00000150
        /*0864*/ 	.short	0x010a
        /*0866*/ 	.byte	0xff
	.zero		1


	//   ....[118]....
        /*0868*/ 	.word	0x00007370
        /*086c*/ 	.word	0x00000076
        /*0870*/ 	.word	0x000000e0
        /*0874*/ 	.short	0x010a
        /*0876*/ 	.byte	0xff
	.zero		1


	//   ....[119]....
        /*0878*/ 	.word	0x00007440
        /*087c*/ 	.word	0x00000076
        /*0880*/ 	.word	0x000000e0
        /*0884*/ 	.short	0x010a
        /*0886*/ 	.byte	0xff
	.zero		1


	//   ....[120]....
        /*0888*/ 	.word	0x000075a0
        /*088c*/ 	.word	0x00000003
        /*0890*/ 	.word	0x00000000
        /*0894*/ 	.short	0x0101
        /*0896*/ 	.byte	0xff
	.zero		1


	//   ....[121]....
        /*0898*/ 	.word	0x00008910
        /*089c*/ 	.word	0x00000000
        /*08a0*/ 	.word	0x000000e0
        /*08a4*/ 	.short	0x010a
        /*08a6*/ 	.byte	0xff
	.zero		1


	//   ....[122]....
        /*08a8*/ 	.word	0x000089e0
        /*08ac*/ 	.word	0x00000000
        /*08b0*/ 	.word	0x000000e0
        /*08b4*/ 	.short	0x010a
        /*08b6*/ 	.byte	0xff
	.zero		1


	//   ....[123]....
        /*08b8*/ 	.word	0x00008b20
        /*08bc*/ 	.word	0x00000000
        /*08c0*/ 	.word	0x00000000
        /*08c4*/ 	.short	0x0101
        /*08c6*/ 	.byte	0xff
	.zero		1


	//   ....[124]....
        /*08c8*/ 	.word	0x00009ee0
        /*08cc*/ 	.word	0x00000000
        /*08d0*/ 	.word	0x000000e0
        /*08d4*/ 	.short	0x010a
        /*08d6*/ 	.byte	0xff
	.zero		1


	//   ....[125]....
        /*08d8*/ 	.word	0x00009fb0
        /*08dc*/ 	.word	0x00000000
        /*08e0*/ 	.word	0x000000e0
        /*08e4*/ 	.short	0x010a
        /*08e6*/ 	.byte	0xff
	.zero		1


	//   ....[126]....
        /*08e8*/ 	.word	0x0000a0f0
        /*08ec*/ 	.word	0x00000000
        /*08f0*/ 	.word	0x00000000
        /*08f4*/ 	.short	0x0101
        /*08f6*/ 	.byte	0xff
	.zero		1


	//   ....[127]....
        /*08f8*/ 	.word	0x0000a530
        /*08fc*/ 	.word	0x000000ff
        /*0900*/ 	.word	0x00000000
        /*0904*/ 	.short	0x0101
        /*0906*/ 	.byte	0x05
	.zero		1


	//   ....[128]....
        /*0908*/ 	.word	0x0000b670
        /*090c*/ 	.word	0x00000003
        /*0910*/ 	.word	0x00000180
        /*0914*/ 	.short	0x010a
        /*0916*/ 	.byte	0xff
	.zero		1


	//   ....[129]....
        /*0918*/ 	.word	0x0000b6d0
        /*091c*/ 	.word	0x00000002
        /*0920*/ 	.word	0x00000070
        /*0924*/ 	.short	0x010a
        /*0926*/ 	.byte	0xff
	.zero		1


	//   ....[130]....
        /*0928*/ 	.word	0x0000b730
        /*092c*/ 	.word	0x00000002
        /*0930*/ 	.word	0x00000070
        /*0934*/ 	.short	0x010a
        /*0936*/ 	.byte	0xff
	.zero		1


	//   ....[131]....
        /*0938*/ 	.word	0x0000b780
        /*093c*/ 	.word	0x00000002
        /*0940*/ 	.word	0x00000130
        /*0944*/ 	.short	0x010a
        /*0946*/ 	.byte	0xff
	.zero		1


	//   ....[132]....
        /*0948*/ 	.word	0x0000b7e0
        /*094c*/ 	.word	0x00000000
        /*0950*/ 	.word	0x00000000
        /*0954*/ 	.short	0x010a
        /*0956*/ 	.byte	0xff
	.zero		1


	//   ....[133]....
        /*0958*/ 	.word	0x0000b840
        /*095c*/ 	.word	0x00000000
        /*0960*/ 	.word	0x00000000
        /*0964*/ 	.short	0x010a
        /*0966*/ 	.byte	0xff
	.zero		1


	//   ....[134]....
        /*0968*/ 	.word	0x0000b8a0
        /*096c*/ 	.word	0x00000000
        /*0970*/ 	.word	0x00000000
        /*0974*/ 	.short	0x010a
        /*0976*/ 	.byte	0xff
	.zero		1


	//   ....[135]....
        /*0978*/ 	.word	0x0000b900
        /*097c*/ 	.word	0x00000000
        /*0980*/ 	.word	0x00000000
        /*0984*/ 	.short	0x010a
        /*0986*/ 	.byte	0xff
	.zero		1


	//   ....[136]....
        /*0988*/ 	.word	0x0000b960
        /*098c*/ 	.word	0x00000000
        /*0990*/ 	.word	0x00000000
        /*0994*/ 	.short	0x010a
        /*0996*/ 	.byte	0xff
	.zero		1


	//   ....[137]....
        /*0998*/ 	.word	0x0000b9c0
        /*099c*/ 	.word	0x00000000
        /*09a0*/ 	.word	0x00000000
        /*09a4*/ 	.short	0x010a
        /*09a6*/ 	.byte	0xff
	.zero		1


	//   ....[138]....
        /*09a8*/ 	.word	0x0000ba20
        /*09ac*/ 	.word	0x00000000
        /*09b0*/ 	.word	0x00000000
        /*09b4*/ 	.short	0x010a
        /*09b6*/ 	.byte	0xff
	.zero		1


	//   ....[139]....
        /*09b8*/ 	.word	0x0000ba80
        /*09bc*/ 	.word	0x00000000
        /*09c0*/ 	.word	0x00000000
        /*09c4*/ 	.short	0x010a
        /*09c6*/ 	.byte	0xff
	.zero		1


	//   ....[140]....
        /*09c8*/ 	.word	0x0000bae0
        /*09cc*/ 	.word	0x00000000
        /*09d0*/ 	.word	0x00000000
        /*09d4*/ 	.short	0x010a
        /*09d6*/ 	.byte	0xff
	.zero		1


	//   ....[141]....
        /*09d8*/ 	.word	0x0000bb40
        /*09dc*/ 	.word	0x00000000
        /*09e0*/ 	.word	0x00000000
        /*09e4*/ 	.short	0x010a
        /*09e6*/ 	.byte	0xff
	.zero		1


	//   ....[142]....
        /*09e8*/ 	.word	0x0000bba0
        /*09ec*/ 	.word	0x00000000
        /*09f0*/ 	.word	0x00000000
        /*09f4*/ 	.short	0x010a
        /*09f6*/ 	.byte	0xff
	.zero		1


	//   ....[143]....
        /*09f8*/ 	.word	0x0000bc00
        /*09fc*/ 	.word	0x00000000
        /*0a00*/ 	.word	0x00000000
        /*0a04*/ 	.short	0x010a
        /*0a06*/ 	.byte	0xff
	.zero		1


	//   ....[144]....
        /*0a08*/ 	.word	0x0000bc60
        /*0a0c*/ 	.word	0x00000000
        /*0a10*/ 	.word	0x00000000
        /*0a14*/ 	.short	0x010a
        /*0a16*/ 	.byte	0xff
	.zero		1


	//   ....[145]....
        /*0a18*/ 	.word	0x0000bcb0
        /*0a1c*/ 	.word	0x00000000
        /*0a20*/ 	.word	0x00000170
        /*0a24*/ 	.short	0x010a
        /*0a26*/ 	.byte	0xff
	.zero		1


	//   ....[146]....
        /*0a28*/ 	.word	0x0000bd10
        /*0a2c*/ 	.word	0x00000000
        /*0a30*/ 	.word	0x00000140
        /*0a34*/ 	.short	0x010a
        /*0a36*/ 	.byte	0xff
	.zero		1


	//   ....[147]....
        /*0a38*/ 	.word	0x0000bd60
        /*0a3c*/ 	.word	0x00000000
        /*0a40*/ 	.word	0x00000130
        /*0a44*/ 	.short	0x010a
        /*0a46*/ 	.byte	0xff
	.zero		1


	//   ....[148]....
        /*0a48*/ 	.word	0x0000bdc0
        /*0a4c*/ 	.word	0x00000000
        /*0a50*/ 	.word	0x00000140
        /*0a54*/ 	.short	0x010a
        /*0a56*/ 	.byte	0xff
	.zero		1


	//   ....[149]....
        /*0a58*/ 	.word	0x0000be10
        /*0a5c*/ 	.word	0x00000000
        /*0a60*/ 	.word	0x00000130
        /*0a64*/ 	.short	0x010a
        /*0a66*/ 	.byte	0xff
	.zero		1


	//   ....[150]....
        /*0a68*/ 	.word	0x0000be70
        /*0a6c*/ 	.word	0x00000003
        /*0a70*/ 	.word	0x00000160
        /*0a74*/ 	.short	0x010a
        /*0a76*/ 	.byte	0xff
	.zero		1


	//   ....[151]....
        /*0a78*/ 	.word	0x0000bed0
        /*0a7c*/ 	.word	0x00000000
        /*0a80*/ 	.word	0x00000000
        /*0a84*/ 	.short	0x010a
        /*0a86*/ 	.byte	0xff
	.zero		1


	//   ....[152]....
        /*0a88*/ 	.word	0x0000bf30
        /*0a8c*/ 	.word	0x00000000
        /*0a90*/ 	.word	0x00000000
        /*0a94*/ 	.short	0x010a
        /*0a96*/ 	.byte	0xff
	.zero		1


	//   ....[153]....
        /*0a98*/ 	.word	0x0000bf90
        /*0a9c*/ 	.word	0x00000000
        /*0aa0*/ 	.word	0x00000000
        /*0aa4*/ 	.short	0x010a
        /*0aa6*/ 	.byte	0xff
	.zero		1


	//   ....[154]....
        /*0aa8*/ 	.word	0x0000bfe0
        /*0aac*/ 	.word	0x00000000
        /*0ab0*/ 	.word	0x00000130
        /*0ab4*/ 	.short	0x010a
        /*0ab6*/ 	.byte	0xff
	.zero		1


	//   ....[155]....
        /*0ab8*/ 	.word	0x0000c040
        /*0abc*/ 	.word	0x00000000
        /*0ac0*/ 	.word	0x00000128
        /*0ac4*/ 	.short	0x010a
        /*0ac6*/ 	.byte	0xff
	.zero		1


	//   ....[156]....
        /*0ac8*/ 	.word	0x0000c0a0
        /*0acc*/ 	.word	0x00000003
        /*0ad0*/ 	.word	0x00000100
        /*0ad4*/ 	.short	0x010a
        /*0ad6*/ 	.byte	0xff
	.zero		1


	//   ....[157]....
        /*0ad8*/ 	.word	0x0000c100
        /*0adc*/ 	.word	0x00000003
        /*0ae0*/ 	.word	0x00000108
        /*0ae4*/ 	.short	0x010a
        /*0ae6*/ 	.byte	0xff
	.zero		1


	//   ....[158]....
        /*0ae8*/ 	.word	0x0000c160
        /*0aec*/ 	.word	0x00000003
        /*0af0*/ 	.word	0x00000110
        /*0af4*/ 	.short	0x010a
        /*0af6*/ 	.byte	0xff
	.zero		1


	//   ....[159]....
        /*0af8*/ 	.word	0x0000c1c0
        /*0afc*/ 	.word	0x00000003
        /*0b00*/ 	.word	0x00000118
        /*0b04*/ 	.short	0x010a
        /*0b06*/ 	.byte	0xff
	.zero		1


	//   ....[160]....
        /*0b08*/ 	.word	0x0000c220
        /*0b0c*/ 	.word	0x00000000
        /*0b10*/ 	.word	0x00000100
        /*0b14*/ 	.short	0x010a
        /*0b16*/ 	.byte	0xff
	.zero		1


	//   ....[161]....
        /*0b18*/ 	.word	0x0000c280
        /*0b1c*/ 	.word	0x00000000
        /*0b20*/ 	.word	0x00000108
        /*0b24*/ 	.short	0x010a
        /*0b26*/ 	.byte	0xff
	.zero		1


	//   ....[162]....
        /*0b28*/ 	.word	0x0000c2e0
        /*0b2c*/ 	.word	0x00000000
        /*0b30*/ 	.word	0x00000110
        /*0b34*/ 	.short	0x010a
        /*0b36*/ 	.byte	0xff
	.zero		1


	//   ....[163]....
        /*0b38*/ 	.word	0x0000c330
        /*0b3c*/ 	.word	0x00000000
        /*0b40*/ 	.word	0x00000130
        /*0b44*/ 	.short	0x010a
        /*0b46*/ 	.byte	0xff
	.zero		1


	//   ....[164]....
        /*0b48*/ 	.word	0x0000c380
        /*0b4c*/ 	.word	0x00000003
        /*0b50*/ 	.word	0x000000e0
        /*0b54*/ 	.short	0x010a
        /*0b56*/ 	.byte	0xff
	.zero		1


	//   ....[165]....
        /*0b58*/ 	.word	0x0000c3d0
        /*0b5c*/ 	.word	0x0000006c
        /*0b60*/ 	.word	0x00000150
        /*0b64*/ 	.short	0x010a
        /*0b66*/ 	.byte	0xff
	.zero		1


	//   ....[166]....
        /*0b68*/ 	.word	0x0000c420
        /*0b6c*/ 	.word	0x00000076
        /*0b70*/ 	.word	0x000000e0
        /*0b74*/ 	.short	0x010a
        /*0b76*/ 	.byte	0xff
	.zero		1


	//   ....[167]....
        /*0b78*/ 	.word	0x0000c470
        /*0b7c*/ 	.word	0x00000000
        /*0b80*/ 	.word	0x000000e0
        /*0b84*/ 	.short	0x010a
        /*0b86*/ 	.byte	0xff
	.zero		1


	//   ....[168]....
        /*0b88*/ 	.word	0x0000c4c0
        /*0b8c*/ 	.word	0x00000000
        /*0b90*/ 	.word	0x000000e0
        /*0b94*/ 	.short	0x010a
        /*0b96*/ 	.byte	0xff
	.zero		1


	//----- nvinfo : EIATTR_NUM_MBARRIERS
	.align		4
.L_48:
        /*0b98*/ 	.byte	0x03, 0x38
        /*0b9a*/ 	.short	0x0032


	//----- nvinfo : EIATTR_EXIT_INSTR_OFFSETS
	.align		4
        /*0b9c*/ 	.byte	0x04, 0x1c
        /*0b9e*/ 	.short	(.L_50 - .L_49)


	//   ....[0]....
.L_49:
        /*0ba0*/ 	.word	0x00002be0


	//   ....[1]....
        /*0ba4*/ 	.word	0x000030d0


	//   ....[2]....
        /*0ba8*/ 	.word	0x00003130


	//   ....[3]....
        /*0bac*/ 	.word	0x00003dc0


	//   ....[4]....
        /*0bb0*/ 	.word	0x00004e20


	//   ....[5]....
        /*0bb4*/ 	.word	0x00004e60


	//   ....[6]....
        /*0bb8*/ 	.word	0x0000b660


	//----- nvinfo : EIATTR_MAX_THREADS
	.align		4
.L_50:
        /*0bbc*/ 	.byte	0x04, 0x05
        /*0bbe*/ 	.short	(.L_52 - .L_51)
.L_51:
        /*0bc0*/ 	.word	0x00000100
        /*0bc4*/ 	.word	0x00000001
        /*0bc8*/ 	.word	0x00000001


	//----- nvinfo : EIATTR_CRS_STACK_SIZE
	.align		4
.L_52:
        /*0bcc*/ 	.byte	0x04, 0x1e
        /*0bce*/ 	.short	(.L_54 - .L_53)
.L_53:
        /*0bd0*/ 	.word	0x00000000


	//----- nvinfo : EIATTR_CBANK_PARAM_SIZE
	.align		4
.L_54:
        /*0bd4*/ 	.byte	0x03, 0x19
        /*0bd6*/ 	.short	0x0800


	//----- nvinfo : EIATTR_PARAM_CBANK
	.align		4
        /*0bd8*/ 	.byte	0x04, 0x0a
        /*0bda*/ 	.short	(.L_56 - .L_55)
	.align		4
.L_55:
        /*0bdc*/ 	.word	index@(.nv.constant0._ZN7cutlass13device_kernelINS_4gemm6kernel13GemmUniversalIN4cute5tupleIJiiiiEEENS1_10collective13CollectiveMmaINS1_35MainloopSm100TmaUmmaWarpSpecializedILi14ELi2ELi2ENS5_IJNS4_1CILi1EEESB_SB_EEEEENS5_IJNSA_ILi128EEENSA_ILi256EEENSA_ILi32EEEEEEaNS5_IJlSB_lEEEaSI_NS4_8TiledMMAINS4_8MMA_AtomIJNS4_15SM100_MMA_S8_SSIaaiLi128ELi256ELNS4_4UMMA5MajorE0ELSN_0ELNSM_8SaturateE0EEEEEENS4_6LayoutISC_NS5_IJNSA_ILi0EEESS_SS_EEEEENS5_IJNS4_10UnderscoreESV_SV_EEEEENS4_13SM90_TMA_LOADENS4_14ComposedLayoutINS4_7SwizzleILi1ELi4ELi3EEENS4_18smem_ptr_flag_bitsILi8EEENSR_INS5_IJNSA_ILi8EEESG_EEENS5_IJSG_SB_EEEEEEEvNS4_8identityESY_S18_vS19_EENS_8epilogue10collective18CollectiveEpilogueINS1B_23Sm100TmaWarpSpecializedILi4ELi2ELi64ELb0ELb0EEEJSH_NS5_IJNSR_ISE_SB_EENSR_INSA_ILi64EEESB_EEEEEaSI_aSI_NS1B_6fusion15FusionCallbacksIS1F_NS1K_17LinearCombinationIaiaiLNS_15FloatRoundStyleE2EEESH_S1J_JEEENS4_5SM1004TMEM4LOAD26SM100_TMEM_LOAD_32dp32b64xESY_NSZ_INS10_ILi2ELi4ELi3EEES13_NSR_INS5_IJS14_S1H_EEENS5_IJS1H_SB_EEEEEEENS4_39AutoVectorizingCopyWithAssumedAlignmentILi128EEENS4_14SM90_TMA_STOREES1Y_S20_S20_EEEvvEEEEvNT_6ParamsE)
        /*0be0*/ 	.short	0x0380
        /*0be2*/ 	.short	0x0800


	//----- nvinfo : EIATTR_SW_WAR
	.align		4
.L_56:
        /*0be4*/ 	.byte	0x04, 0x36
        /*0be6*/ 	.short	(.L_58 - .L_57)
.L_57:
        /*0be8*/ 	.word	0x00000008
.L_58:


//--------------------- .nv.callgraph             --------------------------
	.section	.nv.callgraph,"",@"SHT_CUDA_CALLGRAPH"
	.align	4
	.sectionentsize	8
	.align		4
        /*0000*/ 	.word	0x00000000
	.align		4
        /*0004*/ 	.word	0xffffffff
	.align		4
        /*0008*/ 	.word	index@(_ZN7cutlass13device_kernelINS_4gemm6kernel13GemmUniversalIN4cute5tupleIJiiiiEEENS1_10collective13CollectiveMmaINS1_35MainloopSm100TmaUmmaWarpSpecializedILi14ELi2ELi2ENS5_IJNS4_1CILi1EEESB_SB_EEEEENS5_IJNSA_ILi128EEENSA_ILi256EEENSA_ILi32EEEEEEaNS5_IJlSB_lEEEaSI_NS4_8TiledMMAINS4_8MMA_AtomIJNS4_15SM100_MMA_S8_SSIaaiLi128ELi256ELNS4_4UMMA5MajorE0ELSN_0ELNSM_8SaturateE0EEEEEENS4_6LayoutISC_NS5_IJNSA_ILi0EEESS_SS_EEEEENS5_IJNS4_10UnderscoreESV_SV_EEEEENS4_13SM90_TMA_LOADENS4_14ComposedLayoutINS4_7SwizzleILi1ELi4ELi3EEENS4_18smem_ptr_flag_bitsILi8EEENSR_INS5_IJNSA_ILi8EEESG_EEENS5_IJSG_SB_EEEEEEEvNS4_8identityESY_S18_vS19_EENS_8epilogue10collective18CollectiveEpilogueINS1B_23Sm100TmaWarpSpecializedILi4ELi2ELi64ELb0ELb0EEEJSH_NS5_IJNSR_ISE_SB_EENSR_INSA_ILi64EEESB_EEEEEaSI_aSI_NS1B_6fusion15FusionCallbacksIS1F_NS1K_17LinearCombinationIaiaiLNS_15FloatRoundStyleE2EEESH_S1J_JEEENS4_5SM1004TMEM4LOAD26SM100_TMEM_LOAD_32dp32b64xESY_NSZ_INS10_ILi2ELi4ELi3EEES13_NSR_INS5_IJS14_S1H_EEENS5_IJS1H_SB_EEEEEEENS4_39AutoVectorizingCopyWithAssumedAlignmentILi128EEENS4_14SM90_TMA_STOREES1Y_S20_S20_EEEvvEEEEvNT_6ParamsE)
	.align		4
        /*000c*/ 	.word	index@(__assertfail)
	.align		4
        /*0010*/ 	.word	0x00000000
	.align		4
        /*0014*/ 	.word	0xfffffffe
	.align		4
        /*0018*/ 	.word	0x00000000
	.align		4
        /*001c*/ 	.word	0xfffffffd
	.align		4
        /*0020*/ 	.word	0x00000000
	.align		4
        /*0024*/ 	.word	0xfffffffc


//--------------------- .nv.constant4             --------------------------
	.section	.nv.constant4,"a",@progbits
	.align	8
	.align		8
.nv.constant4:
        /*0000*/ 	.dword	__assertfail
	.align		8
        /*0008*/ 	.dword	__unnamed_1
	.align		8
        /*0010*/ 	.dword	__unnamed_2
	.align		8
        /*0018*/ 	.dword	__unnamed_3
	.align		8
        /*0020*/ 	.dword	_ZN40_INTERNAL_df05534d_4_k_cu_0f577f77_350434cuda3std3__45__cpo5beginE
	.align		8
        /*0028*/ 	.dword	_ZN40_INTERNAL_df05534d_4_k_cu_0f577f77_350434cuda3std3__45__cpo3endE
	.align		8
        /*0030*/ 	.dword	_ZN40_INTERNAL_df05534d_4_k_cu_0f577f77_350434cuda3std3__45__cpo6cbeginE
	.align		8
        /*0038*/ 	.dword	_ZN40_INTERNAL_df05534d_4_k_cu_0f577f77_350434cuda3std3__45__cpo4cendE
	.align		8
        /*0040*/ 	.dword	_ZN40_INTERNAL_df05534d_4_k_cu_0f577f77_350434cuda3std3__442_GLOBAL__N__df05534d_4_k_cu_0f577f77_350436ignoreE
	.align		8
        /*0048*/ 	.dword	_ZN40_INTERNAL_df05534d_4_k_cu_0f577f77_350434cuda3std3__419piecewise_constructE
	.align		8
        /*0050*/ 	.dword	_ZN40_INTERNAL_df05534d_4_k_cu_0f577f77_350434cuda3std3__48in_placeE
	.align		8
        /*0058*/ 	.dword	_ZN40_INTERNAL_df05534d_4_k_cu_0f577f77_350434cuda3std6ranges3__45__cpo4swapE
	.align		8
        /*0060*/ 	.dword	_ZN40_INTERNAL_df05534d_4_k_cu_0f577f77_350434cuda3std6ranges3__45__cpo9iter_moveE
	.align		8
        /*0068*/ 	.dword	_ZN40_INTERNAL_df05534d_4_k_cu_0f577f77_350434cute7productE
	.align		8
        /*0070*/ 	.dword	_ZN40_INTERNAL_df05534d_4_k_cu_0f577f77_350434cute1_E
	.align		8
        /*0078*/ 	.dword	$str$25
	.align		8
        /*0080*/ 	.dword	$str$26
	.align		8
        /*0088*/ 	.dword	$str$27
	.align		8
        /*0090*/ 	.dword	$str$28


//--------------------- .text._ZN7cutlass13device_kernelINS_4gemm6kernel13GemmUniversalIN4cute5tupleIJiiiiEEENS1_10collective13CollectiveMmaINS1_35MainloopSm100TmaUmmaWarpSpecializedILi14ELi2ELi2ENS5_IJNS4_1CILi1EEESB_SB_EEEEENS5_IJNSA_ILi128EEENSA_ILi256EEENSA_ILi32EEEEEEaNS5_IJlSB_lEEEaSI_NS4_8TiledMMAINS4_8MMA_AtomIJNS4_15SM100_MMA_S8_SSIaaiLi128ELi256ELNS4_4UMMA5MajorE0ELSN_0ELNSM_8SaturateE0EEEEEENS4_6LayoutISC_NS5_IJNSA_ILi0EEESS_SS_EEEEENS5_IJNS4_10UnderscoreESV_SV_EEEEENS4_13SM90_TMA_LOADENS4_14ComposedLayoutINS4_7SwizzleILi1ELi4ELi3EEENS4_18smem_ptr_flag_bitsILi8EEENSR_INS5_IJNSA_ILi8EEESG_EEENS5_IJSG_SB_EEEEEEEvNS4_8identityESY_S18_vS19_EENS_8epilogue10collective18CollectiveEpilogueINS1B_23Sm100TmaWarpSpecializedILi4ELi2ELi64ELb0ELb0EEEJSH_NS5_IJNSR_ISE_SB_EENSR_INSA_ILi64EEESB_EEEEEaSI_aSI_NS1B_6fusion15FusionCallbacksIS1F_NS1K_17LinearCombinationIaiaiLNS_15FloatRoundStyleE2EEESH_S1J_JEEENS4_5SM1004TMEM4LOAD26SM100_TMEM_LOAD_32dp32b64xESY_NSZ_INS10_ILi2ELi4ELi3EEES13_NSR_INS5_IJS14_S1H_EEENS5_IJS1H_SB_EEEEEEENS4_39AutoVectorizingCopyWithAssumedAlignmentILi128EEENS4_14SM90_TMA_STOREES1Y_S20_S20_EEEvvEEEEvNT_6ParamsE --------------------------
	.section	.text._ZN7cutlass13device_kernelINS_4gemm6kernel13GemmUniversalIN4cute5tupleIJiiiiEEENS1_10collective13CollectiveMmaINS1_35MainloopSm100TmaUmmaWarpSpecializedILi14ELi2ELi2ENS5_IJNS4_1CILi1EEESB_SB_EEEEENS5_IJNSA_ILi128EEENSA_ILi256EEENSA_ILi32EEEEEEaNS5_IJlSB_lEEEaSI_NS4_8TiledMMAINS4_8MMA_AtomIJNS4_15SM100_MMA_S8_SSIaaiLi128ELi256ELNS4_4UMMA5MajorE0ELSN_0ELNSM_8SaturateE0EEEEEENS4_6LayoutISC_NS5_IJNSA_ILi0EEESS_SS_EEEEENS5_IJNS4_10UnderscoreESV_SV_EEEEENS4_13SM90_TMA_LOADENS4_14ComposedLayoutINS4_7SwizzleILi1ELi4ELi3EEENS4_18smem_ptr_flag_bitsILi8EEENSR_INS5_IJNSA_ILi8EEESG_EEENS5_IJSG_SB_EEEEEEEvNS4_8identityESY_S18_vS19_EENS_8epilogue10collective18CollectiveEpilogueINS1B_23Sm100TmaWarpSpecializedILi4ELi2ELi64ELb0ELb0EEEJSH_NS5_IJNSR_ISE_SB_EENSR_INSA_ILi64EEESB_EEEEEaSI_aSI_NS1B_6fusion15FusionCallbacksIS1F_NS1K_17LinearCombinationIaiaiLNS_15FloatRoundStyleE2EEESH_S1J_JEEENS4_5SM1004TMEM4LOAD26SM100_TMEM_LOAD_32dp32b64xESY_NSZ_INS10_ILi2ELi4ELi3EEES13_NSR_INS5_IJS14_S1H_EEENS5_IJS1H_SB_EEEEEEENS4_39AutoVectorizingCopyWithAssumedAlignmentILi128EEENS4_14SM90_TMA_STOREES1Y_S20_S20_EEEvvEEEEvNT_6ParamsE,"ax",@progbits
	.align	128
.text._ZN7cutlass13device_kernelINS_4gemm6kernel13GemmUniversalIN4cute5tupleIJiiiiEEENS1_10collective13CollectiveMmaINS1_35MainloopSm100TmaUmmaWarpSpecializedILi14ELi2ELi2ENS5_IJNS4_1CILi1EEESB_SB_EEEEENS5_IJNSA_ILi128EEENSA_ILi256EEENSA_ILi32EEEEEEaNS5_IJlSB_lEEEaSI_NS4_8TiledMMAINS4_8MMA_AtomIJNS4_15SM100_MMA_S8_SSIaaiLi128ELi256ELNS4_4UMMA5MajorE0ELSN_0ELNSM_8SaturateE0EEEEEENS4_6LayoutISC_NS5_IJNSA_ILi0EEESS_SS_EEEEENS5_IJNS4_10UnderscoreESV_SV_EEEEENS4_13SM90_TMA_LOADENS4_14ComposedLayoutINS4_7SwizzleILi1ELi4ELi3EEENS4_18smem_ptr_flag_bitsILi8EEENSR_INS5_IJNSA_ILi8EEESG_EEENS5_IJSG_SB_EEEEEEEvNS4_8identityESY_S18_vS19_EENS_8epilogue10collective18CollectiveEpilogueINS1B_23Sm100TmaWarpSpecializedILi4ELi2ELi64ELb0ELb0EEEJSH_NS5_IJNSR_ISE_SB_EENSR_INSA_ILi64EEESB_EEEEEaSI_aSI_NS1B_6fusion15FusionCallbacksIS1F_NS1K_17LinearCombinationIaiaiLNS_15FloatRoundStyleE2EEESH_S1J_JEEENS4_5SM1004TMEM4LOAD26SM100_TMEM_LOAD_32dp32b64xESY_NSZ_INS10_ILi2ELi4ELi3EEES13_NSR_INS5_IJS14_S1H_EEENS5_IJS1H_SB_EEEEEEENS4_39AutoVectorizingCopyWithAssumedAlignmentILi128EEENS4_14SM90_TMA_STOREES1Y_S20_S20_EEEvvEEEEvNT_6ParamsE:
        .type           _ZN7cutlass13device_kernelINS_4gemm6kernel13GemmUniversalIN4cute5tupleIJiiiiEEENS1_10collective13CollectiveMmaINS1_35MainloopSm100TmaUmmaWarpSpecializedILi14ELi2ELi2ENS5_IJNS4_1CILi1EEESB_SB_EEEEENS5_IJNSA_ILi128EEENSA_ILi256EEENSA_ILi32EEEEEEaNS5_IJlSB_lEEEaSI_NS4_8TiledMMAINS4_8MMA_AtomIJNS4_15SM100_MMA_S8_SSIaaiLi128ELi256ELNS4_4UMMA5MajorE0ELSN_0ELNSM_8SaturateE0EEEEEENS4_6LayoutISC_NS5_IJNSA_ILi0EEESS_SS_EEEEENS5_IJNS4_10UnderscoreESV_SV_EEEEENS4_13SM90_TMA_LOADENS4_14ComposedLayoutINS4_7SwizzleILi1ELi4ELi3EEENS4_18smem_ptr_flag_bitsILi8EEENSR_INS5_IJNSA_ILi8EEESG_EEENS5_IJSG_SB_EEEEEEEvNS4_8identityESY_S18_vS19_EENS_8epilogue10collective18CollectiveEpilogueINS1B_23Sm100TmaWarpSpecializedILi4ELi2ELi64ELb0ELb0EEEJSH_NS5_IJNSR_ISE_SB_EENSR_INSA_ILi64EEESB_EEEEEaSI_aSI_NS1B_6fusion15FusionCallbacksIS1F_NS1K_17LinearCombinationIaiaiLNS_15FloatRoundStyleE2EEESH_S1J_JEEENS4_5SM1004TMEM4LOAD26SM100_TMEM_LOAD_32dp32b64xESY_NSZ_INS10_ILi2ELi4ELi3EEES13_NSR_INS5_IJS14_S1H_EEENS5_IJS1H_SB_EEEEEEENS4_39AutoVectorizingCopyWithAssumedAlignmentILi128EEENS4_14SM90_TMA_STOREES1Y_S20_S20_EEEvvEEEEvNT_6ParamsE,@function
        .size           _ZN7cutlass13device_kernelINS_4gemm6kernel13GemmUniversalIN4cute5tupleIJiiiiEEENS1_10collective13CollectiveMmaINS1_35MainloopSm100TmaUmmaWarpSpecializedILi14ELi2ELi2ENS5_IJNS4_1CILi1EEESB_SB_EEEEENS5_IJNSA_ILi128EEENSA_ILi256EEENSA_ILi32EEEEEEaNS5_IJlSB_lEEEaSI_NS4_8TiledMMAINS4_8MMA_AtomIJNS4_15SM100_MMA_S8_SSIaaiLi128ELi256ELNS4_4UMMA5MajorE0ELSN_0ELNSM_8SaturateE0EEEEEENS4_6LayoutISC_NS5_IJNSA_ILi0EEESS_SS_EEEEENS5_IJNS4_10UnderscoreESV_SV_EEEEENS4_13SM90_TMA_LOADENS4_14ComposedLayoutINS4_7SwizzleILi1ELi4ELi3EEENS4_18smem_ptr_flag_bitsILi8EEENSR_INS5_IJNSA_ILi8EEESG_EEENS5_IJSG_SB_EEEEEEEvNS4_8identityESY_S18_vS19_EENS_8epilogue10collective18CollectiveEpilogueINS1B_23Sm100TmaWarpSpecializedILi4ELi2ELi64ELb0ELb0EEEJSH_NS5_IJNSR_ISE_SB_EENSR_INSA_ILi64EEESB_EEEEEaSI_aSI_NS1B_6fusion15FusionCallbacksIS1F_NS1K_17LinearCombinationIaiaiLNS_15FloatRoundStyleE2EEESH_S1J_JEEENS4_5SM1004TMEM4LOAD26SM100_TMEM_LOAD_32dp32b64xESY_NSZ_INS10_ILi2ELi4ELi3EEES13_NSR_INS5_IJS14_S1H_EEENS5_IJS1H_SB_EEEEEEENS4_39AutoVectorizingCopyWithAssumedAlignmentILi128EEENS4_14SM90_TMA_STOREES1Y_S20_S20_EEEvvEEEEvNT_6ParamsE,(.L_x_195 - _ZN7cutlass13device_kernelINS_4gemm6kernel13GemmUniversalIN4cute5tupleIJiiiiEEENS1_10collective13CollectiveMmaINS1_35MainloopSm100TmaUmmaWarpSpecializedILi14ELi2ELi2ENS5_IJNS4_1CILi1EEESB_SB_EEEEENS5_IJNSA_ILi128EEENSA_ILi256EEENSA_ILi32EEEEEEaNS5_IJlSB_lEEEaSI_NS4_8TiledMMAINS4_8MMA_AtomIJNS4_15SM100_MMA_S8_SSIaaiLi128ELi256ELNS4_4UMMA5MajorE0ELSN_0ELNSM_8SaturateE0EEEEEENS4_6LayoutISC_NS5_IJNSA_ILi0EEESS_SS_EEEEENS5_IJNS4_10UnderscoreESV_SV_EEEEENS4_13SM90_TMA_LOADENS4_14ComposedLayoutINS4_7SwizzleILi1ELi4ELi3EEENS4_18smem_ptr_flag_bitsILi8EEENSR_INS5_IJNSA_ILi8EEESG_EEENS5_IJSG_SB_EEEEEEEvNS4_8identityESY_S18_vS19_EENS_8epilogue10collective18CollectiveEpilogueINS1B_23Sm100TmaWarpSpecializedILi4ELi2ELi64ELb0ELb0EEEJSH_NS5_IJNSR_ISE_SB_EENSR_INSA_ILi64EEESB_EEEEEaSI_aSI_NS1B_6fusion15FusionCallbacksIS1F_NS1K_17LinearCombinationIaiaiLNS_15FloatRoundStyleE2EEESH_S1J_JEEENS4_5SM1004TMEM4LOAD26SM100_TMEM_LOAD_32dp32b64xESY_NSZ_INS10_ILi2ELi4ELi3EEES13_NSR_INS5_IJS14_S1H_EEENS5_IJS1H_SB_EEEEEEENS4_39AutoVectorizingCopyWithAssumedAlignmentILi128EEENS4_14SM90_TMA_STOREES1Y_S20_S20_EEEvvEEEEvNT_6ParamsE)
        .other          _ZN7cutlass13device_kernelINS_4gemm6kernel13GemmUniversalIN4cute5tupleIJiiiiEEENS1_10collective13CollectiveMmaINS1_35MainloopSm100TmaUmmaWarpSpecializedILi14ELi2ELi2ENS5_IJNS4_1CILi1EEESB_SB_EEEEENS5_IJNSA_ILi128EEENSA_ILi256EEENSA_ILi32EEEEEEaNS5_IJlSB_lEEEaSI_NS4_8TiledMMAINS4_8MMA_AtomIJNS4_15SM100_MMA_S8_SSIaaiLi128ELi256ELNS4_4UMMA5MajorE0ELSN_0ELNSM_8SaturateE0EEEEEENS4_6LayoutISC_NS5_IJNSA_ILi0EEESS_SS_EEEEENS5_IJNS4_10UnderscoreESV_SV_EEEEENS4_13SM90_TMA_LOADENS4_14ComposedLayoutINS4_7SwizzleILi1ELi4ELi3EEENS4_18smem_ptr_flag_bitsILi8EEENSR_INS5_IJNSA_ILi8EEESG_EEENS5_IJSG_SB_EEEEEEEvNS4_8identityESY_S18_vS19_EENS_8epilogue10collective18CollectiveEpilogueINS1B_23Sm100TmaWarpSpecializedILi4ELi2ELi64ELb0ELb0EEEJSH_NS5_IJNSR_ISE_SB_EENSR_INSA_ILi64EEESB_EEEEEaSI_aSI_NS1B_6fusion15FusionCallbacksIS1F_NS1K_17LinearCombinationIaiaiLNS_15FloatRoundStyleE2EEESH_S1J_JEEENS4_5SM1004TMEM4LOAD26SM100_TMEM_LOAD_32dp32b64xESY_NSZ_INS10_ILi2ELi4ELi3EEES13_NSR_INS5_IJS14_S1H_EEENS5_IJS1H_SB_EEEEEEENS4_39AutoVectorizingCopyWithAssumedAlignmentILi128EEENS4_14SM90_TMA_STOREES1Y_S20_S20_EEEvvEEEEvNT_6ParamsE,@"STO_CUDA_ENTRY STV_DEFAULT"
_ZN7cutlass13device_kernelINS_4gemm6kernel13GemmUniversalIN4cute5tupleIJiiiiEEENS1_10collective13CollectiveMmaINS1_35MainloopSm100TmaUmmaWarpSpecializedILi14ELi2ELi2ENS5_IJNS4_1CILi1EEESB_SB_EEEEENS5_IJNSA_ILi128EEENSA_ILi256EEENSA_ILi32EEEEEEaNS5_IJlSB_lEEEaSI_NS4_8TiledMMAINS4_8MMA_AtomIJNS4_15SM100_MMA_S8_SSIaaiLi128ELi256ELNS4_4UMMA5MajorE0ELSN_0ELNSM_8SaturateE0EEEEEENS4_6LayoutISC_NS5_IJNSA_ILi0EEESS_SS_EEEEENS5_IJNS4_10UnderscoreESV_SV_EEEEENS4_13SM90_TMA_LOADENS4_14ComposedLayoutINS4_7SwizzleILi1ELi4ELi3EEENS4_18smem_ptr_flag_bitsILi8EEENSR_INS5_IJNSA_ILi8EEESG_EEENS5_IJSG_SB_EEEEEEEvNS4_8identityESY_S18_vS19_EENS_8epilogue10collective18CollectiveEpilogueINS1B_23Sm100TmaWarpSpecializedILi4ELi2ELi64ELb0ELb0EEEJSH_NS5_IJNSR_ISE_SB_EENSR_INSA_ILi64EEESB_EEEEEaSI_aSI_NS1B_6fusion15FusionCallbacksIS1F_NS1K_17LinearCombinationIaiaiLNS_15FloatRoundStyleE2EEESH_S1J_JEEENS4_5SM1004TMEM4LOAD26SM100_TMEM_LOAD_32dp32b64xESY_NSZ_INS10_ILi2ELi4ELi3EEES13_NSR_INS5_IJS14_S1H_EEENS5_IJS1H_SB_EEEEEEENS4_39AutoVectorizingCopyWithAssumedAlignmentILi128EEENS4_14SM90_TMA_STOREES1Y_S20_S20_EEEvvEEEEvNT_6ParamsE:
[----:B------:R-:W1:Y:S01]  /*0000*/  LDC R1, c[0x0][0x37c] ;  /* 0x0000df00ff017b82 */ /* 0x000e620000000800 */
[----:B------:R-:W2:Y:S01]  /*0010*/  S2R R167, SR_TID.X ;  /* 0x0000000000a77919 */ /* 0x000ea20000002100 */
[----:B------:R-:W3:Y:S01]  /*0020*/  LDCU.64 UR4, c[0x0][0x890] ;  /* 0x00011200ff0477ac */ /* 0x000ee20008000a00 */
[----:B------:R-:W-:Y:S02]  /*0030*/  PRMT R151, RZ, 0x7610, R151 ;  /* 0x00007610ff977816 */ /* 0x000fe40000000097 */
[----:B------:R-:W-:Y:S01]  /*0040*/  ELECT P5, URZ, PT ;  /* 0x0000000000ff782f */ /* 0x000fe200038a0000 */
[----:B------:R-:W4:Y:S01]  /*0050*/  LDCU.64 UR46, c[0x0][0x358] ;  /* 0x00006b00ff2e77ac */ /* 0x000f220008000a00 */
[----:B---3--:R-:W-:-:S04]  /*0060*/  UISETP.NE.U32.AND UP0, UPT, UR4, URZ, UPT ;  /* 0x000000ff0400728c */ /* 0x008fc8000bf05070 */
[----:B------:R-:W-:Y:S01]  /*0070*/  UISETP.NE.AND.EX UP0, UPT, UR5, URZ, UPT, UP0 ;  /* 0x000000ff0500728c */ /* 0x000fe2000bf05300 */
[----:B--2---:R-:W-:-:S05]  /*0080*/  SHF.R.U32.HI R154, RZ, 0x5, R167 ;  /* 0x00000005ff9a7819 */ /* 0x004fca00000116a7 */
[----:B------:R-:W2:Y:S02]  /*0090*/  SHFL.IDX PT, R0, R154, RZ, 0x1f ;  /* 0x00001fff9a007589 */ /* 0x000ea400000e0000 */
[----:B--2---:R-:W-:Y:S01]  /*00a0*/  R2UR UR8, R0 ;  /* 0x00000000000872ca */ /* 0x004fe200000e0000 */
[----:B-1--4-:R-:W-:-:S14]  /*00b0*/  BRA.U UP0, `(.L_x_0) ;  /* 0x00000001002c7547 */ /* 0x012fdc000b800000 */
[----:B------:R-:W1:Y:S02]  /*00c0*/  LDCU.64 UR6, c[0x0][0x888] ;  /* 0x00011100ff0677ac */ /* 0x000e640008000a00 */
[----:B-1----:R-:W-:-:S04]  /*00d0*/  UISETP.NE.U32.AND UP0, UPT, UR6, URZ, UPT ;  /* 0x000000ff0600728c */ /* 0x002fc8000bf05070 */
[----:B------:R-:W-:-:S09]  /*00e0*/  UISETP.NE.AND.EX UP0, UPT, UR7, URZ, UPT, UP0 ;  /* 0x000000ff0700728c */ /* 0x000fd2000bf05300 */
[----:B------:R-:W-:Y:S05]  /*00f0*/  BRA.U !UP0, `(.L_x_1) ;  /* 0x0000000108107547 */ /* 0x000fea000b800000 */
[----:B------:R-:W1:Y:S02]  /*0100*/  LDC.64 R82, c[0x0][0x888] ;  /* 0x00022200ff527b82 */ /* 0x000e640000000a00 */
[----:B-1----:R1:W5:Y:S01]  /*0110*/  LDG.E R82, desc[UR46][R82.64] ;  /* 0x0000002e52527981 */ /* 0x002362000c1e1900 */
[----:B------:R-:W-:Y:S01]  /*0120*/  HFMA2 R151, -RZ, RZ, 0, 5.9604644775390625e-08 ;  /* 0x00000001ff977431 */ /* 0x000fe200000001ff */
[----:B------:R-:W-:Y:S05]  /*0130*/  BRA `(.L_x_0) ;  /* 0x00000000000c7947 */ /* 0x000fea0003800000 */
.L_x_1:
[----:B------:R-:W1:Y:S01]  /*0140*/  LDCU UR6, c[0x0][0x880] ;  /* 0x00011000ff0677ac */ /* 0x000e620008000800 */
[----:B------:R-:W-:Y:S01]  /*0150*/  HFMA2 R151, -RZ, RZ, 0, 5.9604644775390625e-08 ;  /* 0x00000001ff977431 */ /* 0x000fe200000001ff */
[----:B-1----:R-:W-:-:S07]  /*0160*/  MOV R82, UR6 ;  /* 0x0000000600527c02 */ /* 0x002fce0008000f00 */
.L_x_0:
[----:B------:R-:W2:Y:S02]  /*0170*/  LDCU.64 UR6, c[0x0][0x8b0] ;  /* 0x00011600ff0677ac */ /* 0x000ea40008000a00 */
[----:B--2---:R-:W-:-:S04]  /*0180*/  UISETP.NE.U32.AND UP0, UPT, UR6, URZ, UPT ;  /* 0x000000ff0600728c */ /* 0x004fc8000bf05070 */
[----:B------:R-:W-:-:S09]  /*0190*/  UISETP.NE.AND.EX UP0, UPT, UR7, URZ, UPT, UP0 ;  /* 0x000000ff0700728c */ /* 0x000fd2000bf05300 */
[----:B------:R-:W-:Y:S05]  /*01a0*/  BRA.U UP0, `(.L_x_2) ;  /* 0x0000000100247547 */ /* 0x000fea000b800000 */
[----:B------:R-:W2:Y:S02]  /*01b0*/  LDCU.64 UR6, c[0x0][0x8a8] ;  /* 0x00011500ff0677ac */ /* 0x000ea40008000a00 */
[----:B--2---:R-:W-:-:S04]  /*01c0*/  UISETP.NE.U32.AND UP0, UPT, UR6, URZ, UPT ;  /* 0x000000ff0600728c */ /* 0x004fc8000bf05070 */
[----:B------:R-:W-:-:S09]  /*01d0*/  UISETP.NE.AND.EX UP0, UPT, UR7, URZ, UPT, UP0 ;  /* 0x000000ff0700728c */ /* 0x000fd2000bf05300 */
[----:B------:R-:W-:Y:S05]  /*01e0*/  BRA.U !UP0, `(.L_x_3) ;  /* 0x00000001080c7547 */ /* 0x000fea000b800000 */
[----:B------:R-:W2:Y:S02]  /*01f0*/  LDC.64 R78, c[0x0][0x8a8] ;  /* 0x00022a00ff4e7b82 */ /* 0x000ea40000000a00 */
[----:B--2---:R2:W5:Y:S01]  /*0200*/  LDG.E R78, desc[UR46][R78.64] ;  /* 0x0000002e4e4e7981 */ /* 0x004562000c1e1900 */
[----:B------:R-:W-:Y:S05]  /*0210*/  BRA `(.L_x_2) ;  /* 0x0000000000087947 */ /* 0x000fea0003800000 */
.L_x_3:
[----:B------:R-:W2:Y:S02]  /*0220*/  LDCU UR6, c[0x0][0x8a0] ;  /* 0x00011400ff0677ac */ /* 0x000ea40008000800 */
[----:B--2---:R-:W-:Y:S02]  /*0230*/  MOV R78, UR6 ;  /* 0x00000006004e7c02 */ /* 0x004fe40008000f00 */
.L_x_2:
[----:B------:R-:W-:Y:S01]  /*0240*/  IMAD.U32 R0, RZ, RZ, UR8 ;  /* 0x00000008ff007e24 */ /* 0x000fe2000f8e00ff */
[----:B------:R-:W-:Y:S04]  /*0250*/  BSSY.RECONVERGENT B0, `(.L_x_4) ;  /* 0x000000c000007945 */ /* 0x000fe80003800200 */
[C---:B------:R-:W-:Y:S02]  /*0260*/  ISETP.NE.OR P1, PT, R0.reuse, 0x1, !P5 ;  /* 0x000000010000780c */ /* 0x040fe40006f25670 */
[----:B------:R-:W-:-:S11]  /*0270*/  ISETP.NE.OR P0, PT, R0, 0x3, !P5 ;  /* 0x000000030000780c */ /* 0x000fd60006f05670 */
[----:B------:R-:W-:Y:S05]  /*0280*/  @P1 BRA `(.L_x_5) ;  /* 0x0000000000201947 */ /* 0x000fea0003800000 */
[----:B------:R-:W3:Y:S02]  /*0290*/  LDCU.64 UR6, c[0x0][0x348] ;  /* 0x00006900ff0677ac */ /* 0x000ee40008000a00 */
[----:B---3--:R-:W-:Y:S02]  /*02a0*/  UIADD3 UR10, UP1, UPT, UR6, 0x80, URZ ;  /* 0x00000080060a7890 */ /* 0x008fe4000ff3e0ff */
[----:B------:R-:W-:Y:S02]  /*02b0*/  UIADD3 UR6, UP0, UPT, UR6, 0x180, URZ ;  /* 0x0000018006067890 */ /* 0x000fe4000ff1e0ff */
[----:B------:R-:W-:Y:S02]  /*02c0*/  UIADD3.X UR11, UPT, UPT, URZ, UR7, URZ, UP1, !UPT ;  /* 0x00000007ff0b7290 */ /* 0x000fe40008ffe4ff */
[----:B------:R-:W-:-:S07]  /*02d0*/  UIADD3.X UR7, UPT, UPT, URZ, UR7, URZ, UP0, !UPT ;  /* 0x00000007ff077290 */ /* 0x000fce00087fe4ff */
[----:B------:R3:W-:Y:S02]  /*02e0*/  UTMACCTL.PF [UR10] ;  /* 0x000000000a0079b9 */ /* 0x0007e40008040000 */
[----:B------:R3:W-:Y:S02]  /*02f0*/  UTMACCTL.PF [UR6] ;  /* 0x00000000060079b9 */ /* 0x0007e40008040000 */
[----:B---3--:R-:W-:Y:S01]  /*0300*/  NOP ;  /* 0x0000000000007918 */ /* 0x008fe20000000000 */
.L_x_5:
[----:B------:R-:W-:Y:S05]  /*0310*/  BSYNC.RECONVERGENT B0 ;  /* 0x0000000000007941 */ /* 0x000fea0003800200 */
.L_x_4:
[----:B------:R-:W-:Y:S04]  /*0320*/  BSSY.RECONVERGENT B0, `(.L_x_6) ;  /* 0x000000a000007945 */ /* 0x000fe80003800200 */
        /* <DEDUP_REMOVED lines=9> */
.L_x_7:
[----:B------:R-:W-:Y:S05]  /*03c0*/  BSYNC.RECONVERGENT B0 ;  /* 0x0000000000007941 */ /* 0x000fea0003800200 */
.L_x_6:
[----:B------:R-:W3:Y:S01]  /*03d0*/  LDCU.64 UR6, c[0x0][0x888] ;  /* 0x00011100ff0677ac */ /* 0x000ee20008000a00 */
[----:B------:R-:W-:Y:S02]  /*03e0*/  UISETP.EQ.U32.AND UP1, UPT, UR4, URZ, UPT ;  /* 0x000000ff0400728c */ /* 0x000fe4000bf22070 */
[----:B------:R-:W-:Y:S02]  /*03f0*/  UPLOP3.LUT UP2, UPT, UPT, UPT, UPT, 0x80, 0x8 ;  /* 0x000000000008789c */ /* 0x000fe40003f4f070 */
[----:B---3--:R-:W-:-:S04]  /*0400*/  UISETP.NE.U32.AND UP0, UPT, UR6, URZ, UPT ;  /* 0x000000ff0600728c */ /* 0x008fc8000bf05070 */
[----:B------:R-:W-:-:S04]  /*0410*/  UISETP.NE.AND.EX UP0, UPT, UR7, URZ, UPT, UP0 ;  /* 0x000000ff0700728c */ /* 0x000fc8000bf05300 */
[----:B------:R-:W-:-:S04]  /*0420*/  UISETP.EQ.OR.EX UP3, UPT, UR5, URZ, !UP0, UP1 ;  /* 0x000000ff0500728c */ /* 0x000fc8000c762710 */
[----:B------:R-:W-:-:S05]  /*0430*/  UP2UR UR50, UPR, URZ, 0x8 ;  /* 0x00000008ff327883 */ /* 0x000fca0008000000 */
[----:B------:R-:W-:Y:S07]  /*0440*/  BRA.U !UP3, `(.L_x_8) ;  /* 0x000000010b207547 */ /* 0x000fee000b800000 */
[----:B-----5:R-:W-:Y:S01]  /*0450*/  R2UR UR6, R82 ;  /* 0x00000000520672ca */ /* 0x020fe200000e0000 */
[----:B------:R-:W-:Y:S02]  /*0460*/  UISETP.NE.U32.AND UP2, UPT, UR4, URZ, UPT ;  /* 0x000000ff0400728c */ /* 0x000fe4000bf45070 */
[----:B------:R-:W-:Y:S02]  /*0470*/  USEL UR4, URZ, 0xffffffff, UP0 ;  /* 0xffffffffff047887 */ /* 0x000fe40008000000 */
[----:B------:R-:W-:-:S08]  /*0480*/  UISETP.NE.AND.EX UP2, UPT, UR5, URZ, UPT, UP2 ;  /* 0x000000ff0500728c */ /* 0x000fd0000bf45320 */
[----:B------:R-:W-:-:S04]  /*0490*/  UISETP.NE.AND UP1, UPT, UR6, URZ, UPT ;  /* 0x000000ff0600728c */ /* 0x000fc8000bf25270 */
[----:B------:R-:W-:-:S04]  /*04a0*/  @!UP2 USEL UR4, URZ, 0xffffffff, UP1 ;  /* 0xffffffffff04a887 */ /* 0x000fc80008800000 */
[----:B------:R-:W-:-:S04]  /*04b0*/  ULOP3.LUT UR4, UR4, 0x1, URZ, 0xc0, !UPT ;  /* 0x0000000104047892 */ /* 0x000fc8000f8ec0ff */
[----:B------:R-:W-:-:S11]  /*04c0*/  UISETP.NE.U32.AND UP2, UPT, UR4, 0x1, UPT ;  /* 0x000000010400788c */ /* 0x000fd6000bf45070 */
.L_x_8:
[----:B------:R-:W3:Y:S01]  /*04d0*/  SHFL.IDX PT, R2, R154, RZ, 0x1f ;  /* 0x00001fff9a027589 */ /* 0x000ee200000e0000 */
[----:B------:R-:W-:-:S04]  /*04e0*/  UISETP.NE.AND UP1, UPT, UR8, 0x2, UPT ;  /* 0x000000020800788c */ /* 0x000fc8000bf25270 */
[----:B------:R-:W-:Y:S01]  /*04f0*/  USEL UR6, URZ, 0x1, UP1 ;  /* 0x00000001ff067887 */ /* 0x000fe20008800000 */
[----:B---3--:R-:W-:-:S13]  /*0500*/  ISETP.NE.AND P0, PT, R2, RZ, PT ;  /* 0x000000ff0200720c */ /* 0x008fda0003f05270 */
[----:B------:R-:W-:Y:S05]  /*0510*/  @P0 BRA `(.L_x_9) ;  /* 0x0000000000a40947 */ /* 0x000fea0003800000 */
[----:B------:R-:W-:Y:S01]  /*0520*/  ELECT P0, URZ, PT ;  /* 0x0000000000ff782f */ /* 0x000fe20003800000 */
[----:B------:R-:W-:-:S12]  /*0530*/  BSSY.RECONVERGENT B0, `(.L_x_9) ;  /* 0x0000027000007945 */ /* 0x000fd80003800200 */
[----:B------:R-:W-:Y:S05]  /*0540*/  @!P0 BRA `(.L_x_10) ;  /* 0x0000000000948947 */ /* 0x000fea0003800000 */
[----:B------:R-:W3:Y:S01]  /*0550*/  S2UR UR5, SR_CgaCtaId ;  /* 0x00000000000579c3 */ /* 0x000ee20000008800 */
[----:B------:R-:W-:Y:S01]  /*0560*/  UMOV UR7, 0x400 ;  /* 0x0000040000077882 */ /* 0x000fe20000000000 */
[----:B------:R-:W-:Y:S02]  /*0570*/  UMOV UR4, 0x1 ;  /* 0x0000000100047882 */ /* 0x000fe40000000000 */
[----:B------:R-:W-:-:S04]  /*0580*/  UIADD3 UR10, UPT, UPT, -UR4, 0x100000, URZ ;  /* 0x00100000040a7890 */ /* 0x000fc8000fffe1ff */
[----:B------:R-:W-:Y:S02]  /*0590*/  USHF.L.U32 UR11, UR10, 0xb, URZ ;  /* 0x0000000b0a0b7899 */ /* 0x000fe400080006ff */
[----:B------:R-:W-:Y:S02]  /*05a0*/  USHF.L.U32 UR10, UR10, 0x1, URZ ;  /* 0x000000010a0a7899 */ /* 0x000fe400080006ff */
[----:B---3--:R-:W-:Y:S01]  /*05b0*/  ULEA UR5, UR5, UR7, 0x18 ;  /* 0x0000000705057291 */ /* 0x008fe2000f8ec0ff */
[----:B------:R-:W3:Y:S11]  /*05c0*/  FENCE.VIEW.ASYNC.S ;  /* 0x00000000000073c6 */ /* 0x000ef60000000000 */
[----:B---3--:R3:W4:Y:S01]  /*05d0*/  SYNCS.EXCH.64 URZ, [UR5], UR10 ;  /* 0x0000000a05ff75b2 */ /* 0x0087220008000100 */
[----:B------:R3:W1:Y:S01]  /*05e0*/  SYNCS.EXCH.64 URZ, [UR5+0x70], UR10 ;  /* 0x0000700a05ff75b2 */ /* 0x0006620008000100 */
        /* <DEDUP_REMOVED lines=25> */
[----:B------:R3:W1:Y:S02]  /*0780*/  SYNCS.EXCH.64 URZ, [UR5+0xd8], UR10 ;  /* 0x0000d80a05ff75b2 */ /* 0x0006640008000100 */
[----:B---34-:R-:W-:Y:S01]  /*0790*/  NOP ;  /* 0x0000000000007918 */ /* 0x018fe20000000000 */
.L_x_10:
[----:B------:R-:W-:Y:S05]  /*07a0*/  BSYNC.RECONVERGENT B0 ;  /* 0x0000000000007941 */ /* 0x000fea0003800200 */
.L_x_9:
[----:B------:R-:W3:Y:S01]  /*07b0*/  SHFL.IDX PT, R2, R154, RZ, 0x1f ;  /* 0x00001fff9a027589 */ /* 0x000ee200000e0000 */
[----:B------:R-:W-:Y:S01]  /*07c0*/  NOP ;  /* 0x0000000000007918 */ /* 0x000fe20000000000 */
[----:B---3--:R-:W-:-:S13]  /*07d0*/  ISETP.NE.AND P0, PT, R2, 0x1, PT ;  /* 0x000000010200780c */ /* 0x008fda0003f05270 */
[----:B------:R-:W-:Y:S05]  /*07e0*/  @P0 BRA `(.L_x_11) ;  /* 0x0000000000580947 */ /* 0x000fea0003800000 */
[----:B------:R-:W3:Y:S01]  /*07f0*/  S2UR UR7, SR_CgaCtaId ;  /* 0x00000000000779c3 */ /* 0x000ee20000008800 */
[----:B------:R-:W-:Y:S01]  /*0800*/  UMOV UR9, 0x400 ;  /* 0x0000040000097882 */ /* 0x000fe20000000000 */
[----:B------:R-:W-:Y:S01]  /*0810*/  UMOV UR5, 0x20 ;  /* 0x0000002000057882 */ /* 0x000fe20000000000 */
[----:B------:R-:W-:Y:S01]  /*0820*/  UMOV UR4, 0x80 ;  /* 0x0000008000047882 */ /* 0x000fe20000000000 */
[----:B------:R-:W-:-:S04]  /*0830*/  UIADD3 UR10, UPT, UPT, -UR5, 0x100000, URZ ;  /* 0x00100000050a7890 */ /* 0x000fc8000fffe1ff */
[----:B------:R-:W-:Y:S02]  /*0840*/  USHF.L.U32 UR11, UR10, 0xb, URZ ;  /* 0x0000000b0a0b7899 */ /* 0x000fe400080006ff */
[----:B------:R-:W-:Y:S02]  /*0850*/  USHF.L.U32 UR10, UR10, 0x1, URZ ;  /* 0x000000010a0a7899 */ /* 0x000fe400080006ff */
[----:B------:R-:W-:-:S04]  /*0860*/  UIADD3 UR4, UPT, UPT, -UR4, 0x100000, URZ ;  /* 0x0010000004047890 */ /* 0x000fc8000fffe1ff */
[----:B------:R-:W-:Y:S02]  /*0870*/  USHF.L.U32 UR5, UR4, 0xb, URZ ;  /* 0x0000000b04057899 */ /* 0x000fe400080006ff */
[----:B------:R-:W-:Y:S01]  /*0880*/  USHF.L.U32 UR4, UR4, 0x1, URZ ;  /* 0x0000000104047899 */ /* 0x000fe200080006ff */
[----:B------:R-:W-:Y:S01]  /*0890*/  ELECT P0, URZ, PT ;  /* 0x0000000000ff782f */ /* 0x000fe20003800000 */
[----:B---3--:R-:W-:Y:S01]  /*08a0*/  ULEA UR7, UR7, UR9, 0x18 ;  /* 0x0000000907077291 */ /* 0x008fe2000f8ec0ff */
[----:B------:R-:W3:Y:S11]  /*08b0*/  FENCE.VIEW.ASYNC.S ;  /* 0x00000000000073c6 */ /* 0x000ef60000000000 */
[----:B---3--:R3:W4:Y:S01]  /*08c0*/  SYNCS.EXCH.64 URZ, [UR7+0xe0], UR10 ;  /* 0x0000e00a07ff75b2 */ /* 0x0087220008000100 */
[----:B------:R3:W1:Y:S01]  /*08d0*/  SYNCS.EXCH.64 URZ, [UR7+0x100], UR4 ;  /* 0x0001000407ff75b2 */ /* 0x0006620008000100 */
[----:B------:R3:W1:Y:S01]  /*08e0*/  SYNCS.EXCH.64 URZ, [UR7+0xe8], UR10 ;  /* 0x0000e80a07ff75b2 */ /* 0x0006620008000100 */
[----:B------:R3:W1:Y:S01]  /*08f0*/  SYNCS.EXCH.64 URZ, [UR7+0x108], UR4 ;  /* 0x0001080407ff75b2 */ /* 0x0006620008000100 */
[----:B------:R3:W1:Y:S01]  /*0900*/  SYNCS.EXCH.64 URZ, [UR7+0xf0], UR10 ;  /* 0x0000f00a07ff75b2 */ /* 0x0006620008000100 */
[----:B------:R3:W1:Y:S01]  /*0910*/  SYNCS.EXCH.64 URZ, [UR7+0x110], UR4 ;  /* 0x0001100407ff75b2 */ /* 0x0006620008000100 */
[----:B------:R3:W1:Y:S01]  /*0920*/  SYNCS.EXCH.64 URZ, [UR7+0xf8], UR10 ;  /* 0x0000f80a07ff75b2 */ /* 0x0006620008000100 */
[----:B------:R3:W1:Y:S01]  /*0930*/  SYNCS.EXCH.64 URZ, [UR7+0x118], UR4 ;  /* 0x0001180407ff75b2 */ /* 0x0006620008000100 */
[----:B------:R-:W-:Y:S01]  /*0940*/  NOP ;  /* 0x0000000000007918 */ /* 0x000fe20000000000 */
.L_x_11:
[----:B------:R-:W2:Y:S01]  /*0950*/  SHFL.IDX PT, R2, R154, RZ, 0x1f ;  /* 0x00001fff9a027589 */ /* 0x000ea200000e0000 */
[----:B------:R-:W-:Y:S01]  /*0960*/  NOP ;  /* 0x0000000000007918 */ /* 0x000fe20000000000 */
[----:B--2---:R-:W-:-:S13]  /*0970*/  ISETP.NE.AND P0, PT, R2, 0x3, PT ;  /* 0x000000030200780c */ /* 0x004fda0003f05270 */
[----:B------:R-:W-:Y:S05]  /*0980*/  @P0 BRA `(.L_x_12) ;  /* 0x0000000000300947 */ /* 0x000fea0003800000 */
[----:B---3--:R-:W2:Y:S01]  /*0990*/  S2UR UR5, SR_CgaCtaId ;  /* 0x00000000000579c3 */ /* 0x008ea20000008800 */
[----:B------:R-:W-:Y:S01]  /*09a0*/  UMOV UR7, 0x400 ;  /* 0x0000040000077882 */ /* 0x000fe20000000000 */
[----:B------:R-:W-:Y:S01]  /*09b0*/  UMOV UR4, 0x20 ;  /* 0x0000002000047882 */ /* 0x000fe20000000000 */
[----:B------:R-:W-:Y:S01]  /*09c0*/  ELECT P0, URZ, PT ;  /* 0x0000000000ff782f */ /* 0x000fe20003800000 */
[----:B------:R-:W-:-:S04]  /*09d0*/  UIADD3 UR10, UPT, UPT, -UR4, 0x100000, URZ ;  /* 0x00100000040a7890 */ /* 0x000fc8000fffe1ff */
[----:B------:R-:W-:Y:S02]  /*09e0*/  USHF.L.U32 UR11, UR10, 0xb, URZ ;  /* 0x0000000b0a0b7899 */ /* 0x000fe400080006ff */
[----:B------:R-:W-:Y:S02]  /*09f0*/  USHF.L.U32 UR10, UR10, 0x1, URZ ;  /* 0x000000010a0a7899 */ /* 0x000fe400080006ff */
[----:B--2---:R-:W-:Y:S01]  /*0a00*/  ULEA UR5, UR5, UR7, 0x18 ;  /* 0x0000000705057291 */ /* 0x004fe2000f8ec0ff */
[----:B------:R-:W2:Y:S11]  /*0a10*/  FENCE.VIEW.ASYNC.S ;  /* 0x00000000000073c6 */ /* 0x000eb60000000000 */
[----:B--2---:R2:W3:Y:S01]  /*0a20*/  SYNCS.EXCH.64 URZ, [UR5+0x120], UR10 ;  /* 0x0001200a05ff75b2 */ /* 0x0044e20008000100 */
[----:B------:R2:W1:Y:S01]  /*0a30*/  SYNCS.EXCH.64 URZ, [UR5+0x128], UR10 ;  /* 0x0001280a05ff75b2 */ /* 0x0004620008000100 */
[----:B------:R-:W-:Y:S01]  /*0a40*/  NOP ;  /* 0x0000000000007918 */ /* 0x000fe20000000000 */
.L_x_12:
[----:B------:R-:W4:Y:S01]  /*0a50*/  SHFL.IDX PT, R2, R154, RZ, 0x1f ;  /* 0x00001fff9a027589 */ /* 0x000f2200000e0000 */
[----:B------:R-:W-:Y:S01]  /*0a60*/  NOP ;  /* 0x0000000000007918 */ /* 0x000fe20000000000 */
[----:B----4-:R-:W-:-:S13]  /*0a70*/  ISETP.NE.AND P0, PT, R2, 0x4, PT ;  /* 0x000000040200780c */ /* 0x010fda0003f05270 */
[----:B------:R-:W-:Y:S05]  /*0a80*/  @P0 BRA `(.L_x_13) ;  /* 0x00000000004c0947 */ /* 0x000fea0003800000 */
[----:B--23--:R-:W2:Y:S01]  /*0a90*/  S2UR UR5, SR_CgaCtaId ;  /* 0x00000000000579c3 */ /* 0x00cea20000008800 */
[----:B------:R-:W-:Y:S01]  /*0aa0*/  UMOV UR9, 0x100 ;  /* 0x0000010000097882 */ /* 0x000fe20000000000 */
[----:B------:R-:W-:Y:S01]  /*0ab0*/  UMOV UR7, 0x400 ;  /* 0x0000040000077882 */ /* 0x000fe20000000000 */
[----:B------:R-:W-:Y:S01]  /*0ac0*/  USEL UR9, UR9, 0xe0, UP2 ;  /* 0x000000e009097887 */ /* 0x000fe20009000000 */
[----:B------:R-:W-:Y:S01]  /*0ad0*/  UMOV UR4, 0x1 ;  /* 0x0000000100047882 */ /* 0x000fe20000000000 */
[----:B------:R-:W-:Y:S01]  /*0ae0*/  ELECT P0, URZ, PT ;  /* 0x0000000000ff782f */ /* 0x000fe20003800000 */
[----:B------:R-:W-:-:S04]  /*0af0*/  UIADD3 UR10, UPT, UPT, -UR4, 0x100000, URZ ;  /* 0x00100000040a7890 */ /* 0x000fc8000fffe1ff */
[----:B------:R-:W-:Y:S02]  /*0b00*/  USHF.L.U32 UR11, UR10, 0xb, URZ ;  /* 0x0000000b0a0b7899 */ /* 0x000fe400080006ff */
[----:B------:R-:W-:Y:S02]  /*0b10*/  USHF.L.U32 UR10, UR10, 0x1, URZ ;  /* 0x000000010a0a7899 */ /* 0x000fe400080006ff */
[----:B------:R-:W-:-:S04]  /*0b20*/  UIADD3 UR12, UPT, UPT, -UR9, 0x100000, URZ ;  /* 0x00100000090c7890 */ /* 0x000fc8000fffe1ff */
[----:B------:R-:W-:Y:S02]  /*0b30*/  USHF.L.U32 UR13, UR12, 0xb, URZ ;  /* 0x0000000b0c0d7899 */ /* 0x000fe400080006ff */
[----:B------:R-:W-:Y:S02]  /*0b40*/  USHF.L.U32 UR12, UR12, 0x1, URZ ;  /* 0x000000010c0c7899 */ /* 0x000fe400080006ff */
[----:B--2---:R-:W-:Y:S01]  /*0b50*/  ULEA UR5, UR5, UR7, 0x18 ;  /* 0x0000000705057291 */ /* 0x004fe2000f8ec0ff */
[----:B------:R-:W2:Y:S11]  /*0b60*/  FENCE.VIEW.ASYNC.S ;  /* 0x00000000000073c6 */ /* 0x000eb60000000000 */
[----:B--2---:R4:W2:Y:S01]  /*0b70*/  SYNCS.EXCH.64 URZ, [UR5+0x130], UR10 ;  /* 0x0001300a05ff75b2 */ /* 0x0048a20008000100 */
[----:B------:R4:W3:Y:S01]  /*0b80*/  SYNCS.EXCH.64 URZ, [UR5+0x140], UR12 ;  /* 0x0001400c05ff75b2 */ /* 0x0008e20008000100 */
[----:B------:R4:W1:Y:S01]  /*0b90*/  SYNCS.EXCH.64 URZ, [UR5+0x138], UR10 ;  /* 0x0001380a05ff75b2 */ /* 0x0008620008000100 */
[----:B------:R4:W1:Y:S02]  /*0ba0*/  SYNCS.EXCH.64 URZ, [UR5+0x148], UR12 ;  /* 0x0001480c05ff75b2 */ /* 0x0008640008000100 */
[----:B----4-:R-:W-:Y:S01]  /*0bb0*/  NOP ;  /* 0x0000000000007918 */ /* 0x010fe20000000000 */
.L_x_13:
[----:B------:R-:W4:Y:S01]  /*0bc0*/  SHFL.IDX PT, R2, R154, RZ, 0x1f ;  /* 0x00001fff9a027589 */ /* 0x000f2200000e0000 */
[----:B------:R-:W-:Y:S01]  /*0bd0*/  NOP ;  /* 0x0000000000007918 */ /* 0x000fe20000000000 */
[----:B----4-:R-:W-:-:S13]  /*0be0*/  ISETP.NE.AND P0, PT, R2, 0x5, PT ;  /* 0x000000050200780c */ /* 0x010fda0003f05270 */
[----:B------:R-:W-:Y:S05]  /*0bf0*/  @P0 BRA `(.L_x_14) ;  /* 0x0000000000480947 */ /* 0x000fea0003800000 */
[----:B---3--:R-:W3:Y:S01]  /*0c00*/  S2UR UR7, SR_CgaCtaId ;  /* 0x00000000000779c3 */ /* 0x008ee20000008800 */
[----:B------:R-:W-:Y:S01]  /*0c10*/  UMOV UR9, 0x400 ;  /* 0x0000040000097882 */ /* 0x000fe20000000000 */
[----:B--2---:R-:W-:Y:S01]  /*0c20*/  UMOV UR5, 0x1 ;  /* 0x0000000100057882 */ /* 0x004fe20000000000 */
        /* <DEDUP_REMOVED lines=9> */
[----:B------:R-:W2:Y:S11]  /*0cc0*/  FENCE.VIEW.ASYNC.S ;  /* 0x00000000000073c6 */ /* 0x000eb60000000000 */
[----:B--2---:R4:W2:Y:S01]  /*0cd0*/  SYNCS.EXCH.64 URZ, [UR7+0x150], UR10 ;  /* 0x0001500a07ff75b2 */ /* 0x0048a20008000100 */
[----:B------:R4:W3:Y:S01]  /*0ce0*/  SYNCS.EXCH.64 URZ, [UR7+0x160], UR4 ;  /* 0x0001600407ff75b2 */ /* 0x0008e20008000100 */
[----:B------:R4:W1:Y:S01]  /*0cf0*/  SYNCS.EXCH.64 URZ, [UR7+0x158], UR10 ;  /* 0x0001580a07ff75b2 */ /* 0x0008620008000100 */
[----:B------:R4:W1:Y:S02]  /*0d00*/  SYNCS.EXCH.64 URZ, [UR7+0x168], UR4 ;  /* 0x0001680407ff75b2 */ /* 0x0008640008000100 */
[----:B----4-:R-:W-:Y:S01]  /*0d10*/  NOP ;  /* 0x0000000000007918 */ /* 0x010fe20000000000 */
.L_x_14:
[----:B------:R-:W4:Y:S01]  /*0d20*/  SHFL.IDX PT, R2, R154, RZ, 0x1f ;  /* 0x00001fff9a027589 */ /* 0x000f2200000e0000 */
[----:B------:R-:W-:Y:S01]  /*0d30*/  NOP ;  /* 0x0000000000007918 */ /* 0x000fe20000000000 */
[----:B----4-:R-:W-:-:S13]  /*0d40*/  ISETP.NE.AND P0, PT, R2, 0x3, PT ;  /* 0x000000030200780c */ /* 0x010fda0003f05270 */
[----:B------:R-:W-:Y:S05]  /*0d50*/  @P0 BRA `(.L_x_15) ;  /* 0x0000000000380947 */ /* 0x000fea0003800000 */
[----:B--23--:R-:W2:Y:S01]  /*0d60*/  S2UR UR5, SR_CgaCtaId ;  /* 0x00000000000579c3 */ /* 0x00cea20000008800 */
        /* <DEDUP_REMOVED lines=13> */
.L_x_15:
[----:B--23--:R-:W2:Y:S01]  /*0e40*/  S2UR UR5, SR_CTAID.X ;  /* 0x00000000000579c3 */ /* 0x00cea20000002500 */
[----:B------:R-:W-:-:S05]  /*0e50*/  CS2R.32 R152, SR_CgaSize ;  /* 0x0000000000987805 */ /* 0x000fca0000008a00 */
[----:B------:R-:W-:-:S05]  /*0e60*/  IMAD R152, R152, -0xa0, RZ ;  /* 0xffffff6098987824 */ /* 0x000fca00078e02ff */
[----:B------:R-:W-:-:S14]  /*0e70*/  R2UR UR9, R152 ;  /* 0x00000000980972ca */ /* 0x000fdc00000e0000 */
[----:B------:R-:W3:Y:S01]  /*0e80*/  LDCU UR9, c[0x0][UR9+0x2b0] ;  /* 0x00005600090977ac */ /* 0x000ee20008000800 */
[----:B------:R-:W-:Y:S01]  /*0e90*/  NOP ;  /* 0x0000000000007918 */ /* 0x000fe20000000000 */
[----:B------:R-:W-:-:S05]  /*0ea0*/  CS2R.32 R152, SR_CgaSize ;  /* 0x0000000000987805 */ /* 0x000fca0000008a00 */
[----:B------:R-:W-:-:S05]  /*0eb0*/  IMAD R152, R152, -0xa0, RZ ;  /* 0xffffff6098987824 */ /* 0x000fca00078e02ff */
[----:B------:R-:W-:-:S14]  /*0ec0*/  R2UR UR7, R152 ;  /* 0x00000000980772ca */ /* 0x000fdc00000e0000 */
[----:B------:R-:W4:Y:S01]  /*0ed0*/  LDCU UR7, c[0x0][UR7+0x2b4] ;  /* 0x00005680070777ac */ /* 0x000f220008000800 */
[----:B------:R-:W1:Y:S08]  /*0ee0*/  S2UR UR4, SR_CTAID.Y ;  /* 0x00000000000479c3 */ /* 0x000e700000002600 */
[----:B------:R-:W4:Y:S01]  /*0ef0*/  LDC R9, c[0x0][0xb24] ;  /* 0x0002c900ff097b82 */ /* 0x000f220000000800 */
[----:B--2---:R-:W-:-:S02]  /*0f00*/  I2FP.F32.U32 R4, UR5 ;  /* 0x0000000500047c45 */ /* 0x004fc40008201000 */
[----:B------:R-:W-:-:S05]  /*0f10*/  CS2R.32 R5, SR_CgaSize ;  /* 0x0000000000057805 */ /* 0x000fca0000008a00 */
[----:B------:R-:W-:-:S06]  /*0f20*/  IMAD R5, R5, -0xa0, RZ ;  /* 0xffffff6005057824 */ /* 0x000fcc00078e02ff */
[----:B------:R-:W2:Y:S01]  /*0f30*/  LDC R5, c[0x0][R5+0x2a0] ;  /* 0x0000a80005057b82 */ /* 0x000ea20000000800 */
[----:B------:R-:W-:Y:S01]  /*0f40*/  MOV R21, UR5 ;  /* 0x0000000500157c02 */ /* 0x000fe20008000f00 */
[----:B---3--:R-:W-:Y:S01]  /*0f50*/  FMUL R4, R4, UR9 ;  /* 0x0000000904047c20 */ /* 0x008fe20008400000 */
[----:B-1----:R-:W-:Y:S02]  /*0f60*/  I2FP.F32.U32 R2, UR4 ;  /* 0x0000000400027c45 */ /* 0x002fe40008201000 */
[----:B------:R-:W-:-:S05]  /*0f70*/  CS2R.32 R3, SR_CgaSize ;  /* 0x0000000000037805 */ /* 0x000fca0000008a00 */
[----:B------:R-:W-:-:S06]  /*0f80*/  IMAD R3, R3, -0xa0, RZ ;  /* 0xffffff6003037824 */ /* 0x000fcc00078e02ff */
[----:B------:R-:W1:Y:S01]  /*0f90*/  LDC R3, c[0x0][R3+0x2a4] ;  /* 0x0000a90003037b82 */ /* 0x000e620000000800 */
[----:B------:R-:W3:Y:S01]  /*0fa0*/  F2I.U32.TRUNC.NTZ R152, R4 ;  /* 0x0000000400987305 */ /* 0x000ee2000020f000 */
[----:B------:R-:W-:Y:S01]  /*0fb0*/  MOV R20, UR4 ;  /* 0x0000000400147c02 */ /* 0x000fe20008000f00 */
[----:B----4-:R-:W-:-:S05]  /*0fc0*/  FMUL R2, R2, UR7 ;  /* 0x0000000702027c20 */ /* 0x010fca0008400000 */
[----:B------:R-:W-:Y:S01]  /*0fd0*/  BAR.SYNC.DEFER_BLOCKING 0x0 ;  /* 0x0000000000007b1d */ /* 0x000fe20000010000 */
[----:B------:R-:W-:-:S05]  /*0fe0*/  ISETP.GE.AND P0, PT, R9, 0x1, PT ;  /* 0x000000010900780c */ /* 0x000fca0003f06270 */
[----:B------:R-:W4:Y:S02]  /*0ff0*/  F2I.U32.TRUNC.NTZ R150, R2 ;  /* 0x0000000200967305 */ /* 0x000f24000020f000 */
[----:B------:R-:W1:Y:S01]  /*1000*/  S2UR UR36, SR_CTAID.Z ;  /* 0x00000000002479c3 */ /* 0x000e620000002700 */
[----:B---3--:R-:W-:-:S05]  /*1010*/  IADD3 R152, PT, PT, -R152, RZ, RZ ;  /* 0x000000ff98987210 */ /* 0x008fca0007ffe1ff */
[----:B--2---:R-:W-:Y:S01]  /*1020*/  IMAD R152, R5, R152, UR5 ;  /* 0x0000000505987e24 */ /* 0x004fe2000f8e0298 */
[----:B----4-:R-:W-:-:S05]  /*1030*/  IADD3 R150, PT, PT, -R150, RZ, RZ ;  /* 0x000000ff96967210 */ /* 0x010fca0007ffe1ff */
[----:B-1----:R-:W-:Y:S01]  /*1040*/  IMAD R150, R3, R150, UR4 ;  /* 0x0000000403967e24 */ /* 0x002fe2000f8e0296 */
[----:B------:R-:W-:Y:S06]  /*1050*/  @!P0 BRA `(.L_x_16) ;  /* 0x0000000000b88947 */ /* 0x000fec0003800000 */
[----:B------:R-:W1:Y:S01]  /*1060*/  LDC.64 R4, c[0x0][0xb18] ;  /* 0x0002c600ff047b82 */ /* 0x000e620000000a00 */
[----:B------:R-:W-:-:S07]  /*1070*/  ISETP.NE.AND P0, PT, R9, 0x1, PT ;  /* 0x000000010900780c */ /* 0x000fce0003f05270 */
[----:B------:R-:W2:Y:S08]  /*1080*/  LDC R10, c[0x0][0xb0c] ;  /* 0x0002c300ff0a7b82 */ /* 0x000eb00000000800 */
[----:B------:R-:W3:Y:S08]  /*1090*/  LDC R11, c[0x0][0x370] ;  /* 0x0000dc00ff0b7b82 */ /* 0x000ef00000000800 */
[----:B------:R-:W4:Y:S01]  /*10a0*/  LDC R12, c[0x0][0x374] ;  /* 0x0000dd00ff0c7b82 */ /* 0x000f220000000800 */
[----:B-1----:R-:W-:-:S07]  /*10b0*/  ISETP.NE.AND P1, PT, R4, 0x1, PT ;  /* 0x000000010400780c */ /* 0x002fce0003f25270 */
[----:B------:R-:W3:Y:S01]  /*10c0*/  LDC.64 R6, c[0x0][0xb10] ;  /* 0x0002c400ff067b82 */ /* 0x000ee20000000a00 */
[----:B--2---:R-:W-:-:S07]  /*10d0*/  ISETP.NE.AND P2, PT, R10, 0x1, PT ;  /* 0x000000010a00780c */ /* 0x004fce0003f45270 */
[----:B------:R-:W1:Y:S08]  /*10e0*/  LDC R8, c[0x0][0xb20] ;  /* 0x0002c800ff087b82 */ /* 0x000e700000000800 */
[----:B------:R-:W2:Y:S01]  /*10f0*/  LDC.64 R2, c[0x0][0xb28] ;  /* 0x0002ca00ff027b82 */ /* 0x000ea20000000a00 */
[----:B----4-:R-:W-:-:S04]  /*1100*/  IMAD.HI.U32 R13, R12, R5, RZ ;  /* 0x000000050c0d7227 */ /* 0x010fc800078e00ff */
[----:B------:R-:W-:-:S04]  /*1110*/  IMAD.HI.U32 R5, R20, R5, RZ ;  /* 0x0000000514057227 */ /* 0x000fc800078e00ff */
[----:B---3--:R-:W-:-:S04]  /*1120*/  IMAD.HI.U32 R14, R11, R6, RZ ;  /* 0x000000060b0e7227 */ /* 0x008fc800078e00ff */
[C---:B------:R-:W-:Y:S01]  /*1130*/  IMAD.HI.U32 R16, R21.reuse, R6, RZ ;  /* 0x0000000615107227 */ /* 0x040fe200078e00ff */
[-C--:B------:R-:W-:Y:S02]  /*1140*/  @P2 SHF.R.U32.HI R11, RZ, R7.reuse, R14 ;  /* 0x00000007ff0b2219 */ /* 0x080fe4000001160e */
[-C--:B-1----:R-:W-:Y:S02]  /*1150*/  @P1 SHF.R.U32.HI R12, RZ, R8.reuse, R13 ;  /* 0x00000008ff0c1219 */ /* 0x082fe4000001160d */
[----:B------:R-:W-:Y:S02]  /*1160*/  SHF.R.U32.HI R5, RZ, R8, R5 ;  /* 0x00000008ff057219 */ /* 0x000fe40000011605 */
[----:B------:R-:W-:Y:S02]  /*1170*/  SHF.R.U32.HI R16, RZ, R7, R16 ;  /* 0x00000007ff107219 */ /* 0x000fe40000011610 */
[----:B------:R-:W-:Y:S01]  /*1180*/  SEL R5, R20, R5, !P1 ;  /* 0x0000000514057207 */ /* 0x000fe20004800000 */
[----:B--2---:R-:W-:Y:S01]  /*1190*/  IMAD.HI.U32 R14, R12, R2, RZ ;  /* 0x000000020c0e7227 */ /* 0x004fe200078e00ff */
[----:B------:R-:W-:-:S02]  /*11a0*/  SEL R7, R21, R16, !P2 ;  /* 0x0000001015077207 */ /* 0x000fc40005000000 */
[----:B------:R-:W-:Y:S01]  /*11b0*/  IADD3 R13, PT, PT, -R5, RZ, RZ ;  /* 0x000000ff050d7210 */ /* 0x000fe20007ffe1ff */
[----:B------:R-:W-:Y:S01]  /*11c0*/  IMAD.HI.U32 R6, R11, R2, RZ ;  /* 0x000000020b067227 */ /* 0x000fe200078e00ff */
[----:B------:R-:W-:-:S03]  /*11d0*/  @P0 SHF.R.U32.HI R12, RZ, R3, R14 ;  /* 0x00000003ff0c0219 */ /* 0x000fc6000001160e */
[----:B------:R-:W-:Y:S01]  /*11e0*/  IMAD R13, R4, R13, R20 ;  /* 0x0000000d040d7224 */ /* 0x000fe200078e0214 */
[----:B------:R-:W-:Y:S01]  /*11f0*/  @P0 SHF.R.U32.HI R11, RZ, R3, R6 ;  /* 0x00000003ff0b0219 */ /* 0x000fe20000011606 */
[----:B------:R-:W-:-:S04]  /*1200*/  IMAD R12, R12, R9, RZ ;  /* 0x000000090c0c7224 */ /* 0x000fc800078e02ff */
[----:B------:R-:W-:Y:S01]  /*1210*/  IMAD R6, R11, R9, RZ ;  /* 0x000000090b067224 */ /* 0x000fe200078e02ff */
[----:B------:R-:W-:-:S04]  /*1220*/  ISETP.GE.AND P1, PT, R5, R12, PT ;  /* 0x0000000c0500720c */ /* 0x000fc80003f26270 */
[----:B------:R-:W-:Y:S01]  /*1230*/  ISETP.GE.OR P1, PT, R7, R6, P1 ;  /* 0x000000060700720c */ /* 0x000fe20000f26670 */
[----:B------:R-:W-:-:S05]  /*1240*/  IMAD.HI.U32 R6, R5, R2, RZ ;  /* 0x0000000205067227 */ /* 0x000fca00078e00ff */
[----:B------:R-:W-:-:S04]  /*1250*/  SHF.R.U32.HI R6, RZ, R3, R6 ;  /* 0x00000003ff067219 */ /* 0x000fc80000011606 */
[----:B------:R-:W-:-:S03]  /*1260*/  SEL R6, R5, R6, !P0 ;  /* 0x0000000605067207 */ /* 0x000fc60004000000 */
[----:B------:R-:W-:Y:S01]  /*1270*/  @!P1 IMAD.HI.U32 R8, R7, R2, RZ ;  /* 0x0000000207089227 */ /* 0x000fe200078e00ff */
[----:B------:R-:W-:-:S04]  /*1280*/  IADD3 R2, PT, PT, -R6, RZ, RZ ;  /* 0x000000ff06027210 */ /* 0x000fc80007ffe1ff */
[----:B------:R-:W-:Y:S01]  /*1290*/  @!P1 SHF.R.U32.HI R8, RZ, R3, R8 ;  /* 0x00000003ff089219 */ /* 0x000fe20000011608 */
[----:B------:R-:W-:-:S03]  /*12a0*/  IMAD R2, R9, R2, R5 ;  /* 0x0000000209027224 */ /* 0x000fc600078e0205 */
[----:B------:R-:W-:-:S05]  /*12b0*/  @!P1 SEL R3, R7, R8, !P0 ;  /* 0x0000000807039207 */ /* 0x000fca0004000000 */
[--C-:B------:R-:W-:Y:S02]  /*12c0*/  @!P1 IMAD.IADD R6, R6, 0x1, -R3.reuse ;  /* 0x0000000106069824 */ /* 0x100fe400078e0a03 */
[----:B------:R-:W-:Y:S01]  /*12d0*/  @!P1 IMAD R3, R2, R11, R3 ;  /* 0x0000000b02039224 */ /* 0x000fe200078e0203 */
[----:B------:R-:W-:Y:S01]  /*12e0*/  IADD3 R2, PT, PT, -R7, RZ, RZ ;  /* 0x000000ff07027210 */ /* 0x000fe20007ffe1ff */
[----:B------:R-:W-:Y:S02]  /*12f0*/  @!P1 IMAD R5, R6, R9, R7 ;  /* 0x0000000906059224 */ /* 0x000fe400078e0207 */
[----:B------:R-:W-:Y:S02]  /*1300*/  @!P1 IMAD.MOV.U32 R7, RZ, RZ, R3 ;  /* 0x000000ffff079224 */ /* 0x000fe400078e0003 */
[----:B------:R-:W-:Y:S02]  /*1310*/  IMAD R2, R10, R2, R21 ;  /* 0x000000020a027224 */ /* 0x000fe400078e0215 */
[----:B------:R-:W-:-:S02]  /*1320*/  IMAD R20, R5, R4, R13 ;  /* 0x0000000405147224 */ /* 0x000fc400078e020d */
[----:B------:R-:W-:Y:S02]  /*1330*/  IMAD R21, R7, R10, R2 ;  /* 0x0000000a07157224 */ /* 0x000fe400078e0202 */
.L_x_16:
[----:B------:R-:W1:Y:S01]  /*1340*/  LDCU UR4, c[0x0][0xb30] ;  /* 0x00016600ff0477ac */ /* 0x000e620008000800 */
[----:B------:R-:W2:Y:S08]  /*1350*/  S2UR UR37, SR_CgaCtaId ;  /* 0x00000000002579c3 */ /* 0x000eb00000008800 */
[----:B------:R-:W3:Y:S01]  /*1360*/  LDC R72, c[0x0][0xb24] ;  /* 0x0002c900ff487b82 */ /* 0x000ee20000000800 */
[----:B-1----:R-:W-:-:S09]  /*1370*/  UISETP.NE.AND UP1, UPT, UR4, 0x1, UPT ;  /* 0x000000010400788c */ /* 0x002fd2000bf25270 */
[----:B--2---:R-:W-:Y:S05]  /*1380*/  BRA.U UP1, `(.L_x_17) ;  /* 0x0000000101407547 */ /* 0x004fea000b800000 */
[----:B------:R-:W1:Y:S08]  /*1390*/  LDC.64 R4, c[0x0][0xb10] ;  /* 0x0002c400ff047b82 */ /* 0x000e700000000a00 */
[----:B------:R-:W2:Y:S08]  /*13a0*/  LDC.64 R2, c[0x0][0xb18] ;  /* 0x0002c600ff027b82 */ /* 0x000eb00000000a00 */
[----:B------:R-:W4:Y:S08]  /*13b0*/  LDC R6, c[0x0][0xb20] ;  /* 0x0002c800ff067b82 */ /* 0x000f300000000800 */
[----:B------:R-:W3:Y:S01]  /*13c0*/  LDC R8, c[0x0][0xb0c] ;  /* 0x0002c300ff087b82 */ /* 0x000ee20000000800 */
[----:B-1----:R-:W-:-:S05]  /*13d0*/  IMAD.HI.U32 R4, R21, R4, RZ ;  /* 0x0000000415047227 */ /* 0x002fca00078e00ff */
[----:B------:R-:W-:Y:S01]  /*13e0*/  SHF.R.U32.HI R4, RZ, R5, R4 ;  /* 0x00000005ff047219 */ /* 0x000fe20000011604 */
[----:B--2---:R-:W-:Y:S01]  /*13f0*/  IMAD.HI.U32 R3, R20, R3, RZ ;  /* 0x0000000314037227 */ /* 0x004fe200078e00ff */
[----:B------:R-:W-:-:S04]  /*1400*/  ISETP.NE.AND P0, PT, R2, 0x1, PT ;  /* 0x000000010200780c */ /* 0x000fc80003f05270 */
[----:B----4-:R-:W-:-:S04]  /*1410*/  SHF.R.U32.HI R3, RZ, R6, R3 ;  /* 0x00000006ff037219 */ /* 0x010fc80000011603 */
[----:B------:R-:W-:Y:S02]  /*1420*/  SEL R3, R20, R3, !P0 ;  /* 0x0000000314037207 */ /* 0x000fe40004000000 */
[----:B---3--:R-:W-:-:S04]  /*1430*/  ISETP.NE.AND P1, PT, R8, 0x1, PT ;  /* 0x000000010800780c */ /* 0x008fc80003f25270 */
[----:B------:R-:W-:-:S05]  /*1440*/  SEL R4, R21, R4, !P1 ;  /* 0x0000000415047207 */ /* 0x000fca0004800000 */
[----:B------:R-:W-:Y:S02]  /*1450*/  IMAD.IADD R5, R3, 0x1, -R4 ;  /* 0x0000000103057824 */ /* 0x000fe400078e0a04 */
[----:B------:R-:W-:Y:S02]  /*1460*/  IMAD.IADD R3, R4, 0x1, -R3 ;  /* 0x0000000104037824 */ /* 0x000fe400078e0a03 */
[----:B------:R-:W-:Y:S02]  /*1470*/  IMAD R21, R5, R8, R21 ;  /* 0x0000000805157224 */ /* 0x000fe400078e0215 */
[----:B------:R-:W-:-:S07]  /*1480*/  IMAD R20, R3, R2, R20 ;  /* 0x0000000203147224 */ /* 0x000fce00078e0214 */
.L_x_17:
[----:B------:R-:W-:Y:S01]  /*1490*/  BAR.SYNC.DEFER_BLOCKING 0x0 ;  /* 0x0000000000007b1d */ /* 0x000fe20000010000 */
[----:B------:R-:W-:Y:S01]  /*14a0*/  UISETP.NE.AND UP1, UPT, UR8, 0x2, UPT ;  /* 0x000000020800788c */ /* 0x000fe2000bf25270 */
[----:B------:R-:W-:Y:S02]  /*14b0*/  ISETP.NE.OR P5, PT, R0, 0x2, !P5 ;  /* 0x000000020000780c */ /* 0x000fe40006fa5670 */
[----:B------:R-:W-:-:S06]  /*14c0*/  LOP3.LUT R2, R167, 0x1f, RZ, 0xc0, !PT ;  /* 0x0000001fa7027812 */ /* 0x000fcc00078ec0ff */
[----:B------:R-:W-:Y:S05]  /*14d0*/  BRA.U UP1, `(.L_x_18) ;  /* 0x0000001501c87547 */ /* 0x000fea000b800000 */
[----:B------:R-:W1:Y:S01]  /*14e0*/  LDCU UR13, c[0x0][0x38c] ;  /* 0x00007180ff0d77ac */ /* 0x000e620008000800 */
[----:B------:R-:W2:Y:S01]  /*14f0*/  LDC R9, c[0x0][0x370] ;  /* 0x0000dc00ff097b82 */ /* 0x000ea20000000800 */
[----:B------:R-:W-:Y:S01]  /*1500*/  PLOP3.LUT P1, PT, PT, PT, UP2, 0x80, 0x8 ;  /* 0x000000000008781c */ /* 0x000fe20003f2f028 */
[----:B------:R-:W-:Y:S01]  /*1510*/  HFMA2 R12, -RZ, RZ, 0, 0 ;  /* 0x00000000ff0c7431 */ /* 0x000fe200000001ff */
[----:B------:R-:W-:Y:S01]  /*1520*/  ISETP.EQ.OR P4, PT, R2, RZ, P5 ;  /* 0x000000ff0200720c */ /* 0x000fe20002f82670 */
[----:B------:R-:W-:Y:S01]  /*1530*/  IMAD.MOV.U32 R15, RZ, RZ, 0x1 ;  /* 0x00000001ff0f7424 */ /* 0x000fe200078e00ff */
[----:B------:R-:W-:Y:S01]  /*1540*/  PLOP3.LUT P1, PT, P1, PT, PT, 0x8, 0x80 ;  /* 0x000000000080781c */ /* 0x000fe20000f2e170 */
[----:B------:R-:W-:Y:S01]  /*1550*/  IMAD.MOV.U32 R14, RZ, RZ, RZ ;  /* 0x000000ffff0e7224 */ /* 0x000fe200078e00ff */
[----:B------:R-:W-:Y:S01]  /*1560*/  MOV R8, 0x1 ;  /* 0x0000000100087802 */ /* 0x000fe20000000f00 */
[----:B------:R-:W4:Y:S01]  /*1570*/  LDC R0, c[0x0][0x374] ;  /* 0x0000dd00ff007b82 */ /* 0x000f220000000800 */
[----:B------:R-:W-:Y:S01]  /*1580*/  IMAD.MOV.U32 R10, RZ, RZ, RZ ;  /* 0x000000ffff0a7224 */ /* 0x000fe200078e00ff */
[----:B------:R-:W2:Y:S01]  /*1590*/  LDCU.64 UR22, c[0x0][0x348] ;  /* 0x00006900ff1677ac */ /* 0x000ea20008000a00 */
[----:B------:R-:W-:Y:S01]  /*15a0*/  UMOV UR6, URZ ;  /* 0x000000ff00067c82 */ /* 0x000fe20008000000 */
[----:B-1----:R-:W-:-:S04]  /*15b0*/  UIADD3 UR5, UPT, UPT, UR13, 0x1f, URZ ;  /* 0x0000001f0d057890 */ /* 0x002fc8000fffe0ff */
[----:B------:R-:W-:-:S04]  /*15c0*/  USHF.R.S32.HI UR4, URZ, 0x1f, UR5 ;  /* 0x0000001fff047899 */ /* 0x000fc80008011405 */
[----:B------:R-:W-:-:S04]  /*15d0*/  ULEA.HI UR4, UR4, UR5, URZ, 0x5 ;  /* 0x0000000504047291 */ /* 0x000fc8000f8f28ff */
[----:B------:R-:W-:Y:S02]  /*15e0*/  USHF.R.S32.HI UR15, URZ, 0x5, UR4 ;  /* 0x00000005ff0f7899 */ /* 0x000fe40008011404 */
[----:B------:R-:W-:Y:S02]  /*15f0*/  UIADD3 UR4, UPT, UPT, UR13, -0x1, URZ ;  /* 0xffffffff0d047890 */ /* 0x000fe4000fffe0ff */
[----:B------:R-:W-:Y:S02]  /*1600*/  UISETP.LT.U32.AND UP0, UPT, UR15, 0xe, UPT ;  /* 0x0000000e0f00788c */ /* 0x000fe4000bf01070 */
[----:B------:R-:W-:Y:S02]  /*1610*/  UISETP.GE.U32.AND UP1, UPT, UR4, -0x3f, UPT ;  /* 0xffffffc10400788c */ /* 0x000fe4000bf26070 */
[----:B------:R-:W-:Y:S02]  /*1620*/  USEL UR14, UR15, 0xe, UP0 ;  /* 0x0000000e0f0e7887 */ /* 0x000fe40008000000 */
[----:B------:R-:W-:-:S02]  /*1630*/  UIADD3 UR13, UPT, UPT, UR13, 0x3e, URZ ;  /* 0x0000003e0d0d7890 */ /* 0x000fc4000fffe0ff */
[----:B------:R-:W-:Y:S02]  /*1640*/  UIADD3 UR5, UPT, UPT, UR14, -0x1, URZ ;  /* 0xffffffff0e057890 */ /* 0x000fe4000fffe0ff */
[----:B------:R-:W-:-:S03]  /*1650*/  UIADD3 UR7, UPT, UPT, UR15, -UR14, URZ ;  /* 0x8000000e0f077290 */ /* 0x000fc6000fffe0ff */
[----:B------:R-:W-:-:S04]  /*1660*/  @UP1 UIADD3 UR5, UPT, UPT, UR14, URZ, URZ ;  /* 0x000000ff0e051290 */ /* 0x000fc8000fffe0ff */
[----:B--2---:R-:W-:-:S12]  /*1670*/  UIADD3 UR5, UPT, UPT, UR5, 0x1, URZ ;  /* 0x0000000105057890 */ /* 0x004fd8000fffe0ff */
.L_x_36:
[----:B------:R-:W-:Y:S01]  /*1680*/  UISETP.NE.AND UP0, UPT, UR37, URZ, UPT ;  /* 0x000000ff2500728c */ /* 0x000fe2000bf05270 */
[----:B------:R-:W1:Y:S08]  /*1690*/  S2UR UR37, SR_CgaCtaId ;  /* 0x00000000002579c3 */ /* 0x000e700000008800 */
[----:B------:R-:W-:Y:S05]  /*16a0*/  BRA.U UP0, `(.L_x_19) ;  /* 0x0000000100347547 */ /* 0x000fea000b800000 */
[----:B------:R-:W2:Y:S01]  /*16b0*/  S2R R2, SR_CgaCtaId ;  /* 0x0000000000027919 */ /* 0x000ea20000008800 */
[----:B------:R-:W-:-:S04]  /*16c0*/  MOV R3, 0x400 ;  /* 0x0000040000037802 */ /* 0x000fc80000000f00 */
[----:B--2---:R-:W-:Y:S02]  /*16d0*/  LEA R3, R2, R3, 0x18 ;  /* 0x0000000302037211 */ /* 0x004fe400078ec0ff */
[----:B------:R-:W-:-:S03]  /*16e0*/  SHF.L.U32 R2, R8, 0x1f, RZ ;  /* 0x0000001f08027819 */ /* 0x000fc600000006ff */
[----:B------:R-:W-:-:S04]  /*16f0*/  IMAD R3, R10, 0x8, R3 ;  /* 0x000000080a037824 */ /* 0x000fc800078e0203 */
[----:B------:R-:W2:Y:S02]  /*1700*/  SYNCS.PHASECHK.TRANS64.TRYWAIT P0, [R3+URZ+0x180], R2 ;  /* 0x00018002030075a7 */ /* 0x000ea400080011ff */
[----:B--2---:R-:W-:Y:S05]  /*1710*/  @!P0 BRA `(.L_x_20) ;  /* 0x0000009c00d48947 */ /* 0x004fea0003800000 */
.L_x_134:
[----:B------:R-:W-:Y:S01]  /*1720*/  VIADD R10, R10, 0x1 ;  /* 0x000000010a0a7836 */ /* 0x000fe20000000000 */
[----:B------:R2:W-:Y:S04]  /*1730*/  SYNCS.ARRIVE.TRANS64.A1T0 RZ, [R3+URZ+0x170], RZ ;  /* 0x000170ff03ff79a7 */ /* 0x0005e800081000ff */
[----:B------:R-:W-:-:S04]  /*1740*/  ISETP.NE.AND P0, PT, R10, 0x2, PT ;  /* 0x000000020a00780c */ /* 0x000fc80003f05270 */
[----:B------:R-:W-:Y:S02]  /*1750*/  SEL R10, R10, RZ, P0 ;  /* 0x000000ff0a0a7207 */ /* 0x000fe40000000000 */
[----:B--2---:R-:W-:-:S04]  /*1760*/  SEL R3, RZ, 0x1, P0 ;  /* 0x00000001ff037807 */ /* 0x004fc80000000000 */
[----:B------:R-:W-:-:S07]  /*1770*/  LOP3.LUT R8, R8, R3, RZ, 0x3c, !PT ;  /* 0x0000000308087212 */ /* 0x000fce00078e3cff */
.L_x_19:
[----:B------:R-:W-:Y:S01]  /*1780*/  UMOV UR4, 0x400 ;  /* 0x0000040000047882 */ /* 0x000fe20000000000 */
[----:B------:R-:W-:Y:S01]  /*1790*/  SHF.L.U32 R2, R15, 0x1f, RZ ;  /* 0x0000001f0f027819 */ /* 0x000fe200000006ff */
[----:B-1----:R-:W-:Y:S01]  /*17a0*/  ULEA UR4, UR37, UR4, 0x18 ;  /* 0x0000000425047291 */ /* 0x002fe2000f8ec0ff */
[----:B------:R-:W-:Y:S01]  /*17b0*/  R2UR UR35, R21 ;  /* 0x00000000152372ca */ /* 0x000fe200000e0000 */
[----:B------:R-:W-:Y:S01]  /*17c0*/  UISETP.GE.U32.AND UP0, UPT, UR13, 0x3f, UPT ;  /* 0x0000003f0d00788c */ /* 0x000fe2000bf06070 */
[----:B------:R-:W-:Y:S01]  /*17d0*/  R2UR UR11, R20 ;  /* 0x00000000140b72ca */ /* 0x000fe200000e0000 */
[----:B------:R-:W-:Y:S01]  /*17e0*/  ULEA UR8, UR6, UR4, 0x3 ;  /* 0x0000000406087291 */ /* 0x000fe2000f8e18ff */
[----:B------:R-:W-:-:S08]  /*17f0*/  UMOV UR24, URZ ;  /* 0x000000ff00187c82 */ /* 0x000fd00008000000 */
[----:B------:R1:W2:Y:S01]  /*1800*/  SYNCS.PHASECHK.TRANS64.TRYWAIT P0, [UR8+0x70], R2 ;  /* 0x00007002ff0075a7 */ /* 0x0002a20008001108 */
[----:B------:R-:W-:Y:S02]  /*1810*/  USHF.L.U32 UR35, UR35, 0x7, URZ ;  /* 0x0000000723237899 */ /* 0x000fe400080006ff */
[----:B------:R-:W-:Y:S01]  /*1820*/  USHF.L.U32 UR11, UR11, 0x8, URZ ;  /* 0x000000080b0b7899 */ /* 0x000fe200080006ff */
[----:B------:R-:W-:Y:S11]  /*1830*/  BRA.U !UP0, `(.L_x_21) ;  /* 0x0000000108a87547 */ /* 0x000ff6000b800000 */
[----:B------:R-:W-:Y:S01]  /*1840*/  UMOV UR16, URZ ;  /* 0x000000ff00107c82 */ /* 0x000fe20008000000 */
[----:B------:R-:W-:-:S05]  /*1850*/  UMOV UR17, UR6 ;  /* 0x0000000600117c82 */ /* 0x000fca0008000000 */
.L_x_26:
[----:B-1----:R-:W-:Y:S01]  /*1860*/  ULEA UR33, UR17, UR4, 0x3 ;  /* 0x0000000411217291 */ /* 0x002fe2000f8e18ff */
[----:B--2---:R-:W-:Y:S01]  /*1870*/  @!P5 MOV R3, 0x3000 ;  /* 0x000030000003d802 */ /* 0x004fe20000000f00 */
[----:B--2---:R-:W-:Y:S10]  /*1880*/  @P0 BRA `(.L_x_22) ;  /* 0x00000000000c0947 */ /* 0x004ff40003800000 */
[----:B------:R-:W-:-:S04]  /*1890*/  SHF.L.U32 R5, R15, 0x1f, RZ ;  /* 0x0000001f0f057819 */ /* 0x000fc800000006ff */
[----:B------:R-:W2:Y:S02]  /*18a0*/  SYNCS.PHASECHK.TRANS64.TRYWAIT P0, [UR33+0x70], R5 ;  /* 0x00007005ff0075a7 */ /* 0x000ea40008001121 */
[----:B--2---:R-:W-:Y:S05]  /*18b0*/  @!P0 BRA `(.L_x_23) ;  /* 0x0000009c00808947 */ /* 0x004fea0003800000 */
.L_x_22:
[----:B------:R2:W-:Y:S01]  /*18c0*/  @!P5 SYNCS.ARRIVE.TRANS64 RZ, [UR33], R3 ;  /* 0x00000003ffffd9a7 */ /* 0x0005e20008000021 */
[----:B------:R-:W-:Y:S04]  /*18d0*/  BSSY.RECONVERGENT B0, `(.L_x_24) ;  /* 0x0000003000007945 */ /* 0x000fe80003800200 */
[----:B------:R-:W-:Y:S05]  /*18e0*/  @P4 BRA `(.L_x_25) ;  /* 0x0000000000044947 */ /* 0x000fea0003800000 */
[----:B------:R-:W-:Y:S05]  /*18f0*/  BPT.TRAP 0x1 ;  /* 0x000000040000795c */ /* 0x000fea0000300000 */
.L_x_25:
[----:B------:R-:W-:Y:S05]  /*1900*/  BSYNC.RECONVERGENT B0 ;  /* 0x0000000000007941 */ /* 0x000fea0003800200 */
.L_x_24:
[----:B------:R-:W-:Y:S02]  /*1910*/  UIADD3 UR6, UPT, UPT, UR17, 0x1, URZ ;  /* 0x0000000111067890 */ /* 0x000fe4000fffe0ff */
[----:B------:R-:W-:Y:S02]  /*1920*/  ULEA UR32, UR17, UR4, 0xc ;  /* 0x0000000411207291 */ /* 0x000fe4000f8e60ff */
[----:B------:R-:W-:Y:S02]  /*1930*/  UISETP.NE.AND UP0, UPT, UR6, 0xe, UPT ;  /* 0x0000000e0600788c */ /* 0x000fe4000bf05270 */
[----:B------:R-:W-:Y:S02]  /*1940*/  UIADD3 UR26, UP1, UPT, UR22, 0x80, URZ ;  /* 0x00000080161a7890 */ /* 0x000fe4000ff3e0ff */
[----:B------:R-:W-:Y:S02]  /*1950*/  USEL UR9, URZ, 0x1, UP0 ;  /* 0x00000001ff097887 */ /* 0x000fe40008000000 */
[----:B------:R-:W-:-:S02]  /*1960*/  USEL UR6, UR6, URZ, UP0 ;  /* 0x000000ff06067287 */ /* 0x000fc40008000000 */
[----:B------:R-:W-:Y:S02]  /*1970*/  UIADD3 UR20, UP0, UPT, UR22, 0x180, URZ ;  /* 0x0000018016147890 */ /* 0x000fe4000ff1e0ff */
[----:B------:R-:W-:Y:S01]  /*1980*/  ULEA UR8, UR6, UR4, 0x3 ;  /* 0x0000000406087291 */ /* 0x000fe2000f8e18ff */
[----:B------:R-:W-:Y:S01]  /*1990*/  LOP3.LUT R15, R15, UR9, RZ, 0x3c, !PT ;  /* 0x000000090f0f7c12 */ /* 0x000fe2000f8e3cff */
[----:B------:R-:W-:Y:S02]  /*19a0*/  USHF.L.U32 UR34, UR16, 0x5, URZ ;  /* 0x0000000510227899 */ /* 0x000fe400080006ff */
[----:B------:R-:W-:Y:S01]  /*19b0*/  UIADD3.X UR27, UPT, UPT, URZ, UR23, URZ, UP1, !UPT ;  /* 0x00000017ff1b7290 */ /* 0x000fe20008ffe4ff */
[----:B-1----:R-:W-:Y:S01]  /*19c0*/  SHF.L.U32 R2, R15, 0x1f, RZ ;  /* 0x0000001f0f027819 */ /* 0x002fe200000006ff */
[----:B------:R-:W-:Y:S02]  /*19d0*/  UIADD3 UR32, UPT, UPT, UR32, 0xc400, URZ ;  /* 0x0000c40020207890 */ /* 0x000fe4000fffe0ff */
[----:B------:R-:W-:Y:S01]  /*19e0*/  UIADD3.X UR21, UPT, UPT, URZ, UR23, URZ, UP0, !UPT ;  /* 0x00000017ff157290 */ /* 0x000fe200087fe4ff */
[----:B------:R1:W1:Y:S01]  /*19f0*/  SYNCS.PHASECHK.TRANS64.TRYWAIT P0, [UR8+0x70], R2 ;  /* 0x00007002ff0075a7 */ /* 0x0002620008001108 */
[----:B------:R-:W-:Y:S01]  /*1a00*/  ULEA UR8, UR17, UR4, 0xd ;  /* 0x0000000411087291 */ /* 0x000fe2000f8e68ff */
[----:B------:R-:W-:Y:S01]  /*1a10*/  UMOV UR18, 0x0 ;  /* 0x0000000000127882 */ /* 0x000fe20000000000 */
[----:B------:R-:W-:-:S02]  /*1a20*/  UMOV UR19, 0x10000000 ;  /* 0x1000000000137882 */ /* 0x000fc40000000000 */
[----:B------:R-:W-:Y:S01]  /*1a30*/  UIADD3 UR8, UPT, UPT, UR8, 0x1a400, URZ ;  /* 0x0001a40008087890 */ /* 0x000fe2000fffe0ff */
[----:B------:R1:W-:Y:S01]  /*1a40*/  UTMALDG.3D [UR32], [UR26], desc[UR18] ;  /* 0x000012201a0075b4 */ /* 0x0003e20008011000 */
[----:B------:R-:W-:Y:S01]  /*1a50*/  UMOV UR12, UR36 ;  /* 0x00000024000c7c82 */ /* 0x000fe20008000000 */
[----:B------:R-:W-:Y:S01]  /*1a60*/  UMOV UR9, UR33 ;  /* 0x0000002100097c82 */ /* 0x000fe20008000000 */
[----:B------:R-:W-:Y:S01]  /*1a70*/  UMOV UR10, UR34 ;  /* 0x00000022000a7c82 */ /* 0x000fe20008000000 */
[----:B------:R-:W-:Y:S01]  /*1a80*/  UIADD3 UR16, UPT, UPT, UR16, 0x1, URZ ;  /* 0x0000000110107890 */ /* 0x000fe2000fffe0ff */
[----:B------:R-:W-:Y:S01]  /*1a90*/  UMOV UR24, UR5 ;  /* 0x0000000500187c82 */ /* 0x000fe20008000000 */
[----:B------:R-:W-:Y:S02]  /*1aa0*/  UMOV UR17, UR6 ;  /* 0x0000000600117c82 */ /* 0x000fe40008000000 */
[----:B------:R1:W-:Y:S01]  /*1ab0*/  UTMALDG.3D [UR8], [UR20], desc[UR18] ;  /* 0x00001208140075b4 */ /* 0x0003e20008011000 */
[----:B------:R-:W-:-:S09]  /*1ac0*/  UISETP.NE.AND UP0, UPT, UR16, UR5, UPT ;  /* 0x000000051000728c */ /* 0x000fd2000bf05270 */
[----:B------:R-:W-:Y:S05]  /*1ad0*/  BRA.U UP0, `(.L_x_26) ;  /* 0xfffffffd00607547 */ /* 0x000fea000b83ffff */
.L_x_21:
[----:B-1----:R-:W-:Y:S01]  /*1ae0*/  ULEA UR8, UR6, UR4, 0x3 ;  /* 0x0000000406087291 */ /* 0x002fe2000f8e18ff */
[----:B------:R-:W-:Y:S01]  /*1af0*/  SHF.L.U32 R2, R15, 0x1f, RZ ;  /* 0x0000001f0f027819 */ /* 0x000fe200000006ff */
[----:B------:R-:W-:Y:S01]  /*1b00*/  @!P1 SYNCS.ARRIVE.TRANS64.A1T0 RZ, [UR4+0x128], RZ ;  /* 0x000128ffffff99a7 */ /* 0x000fe20008100004 */
[----:B------:R-:W-:-:S06]  /*1b10*/  UISETP.GT.AND UP0, UPT, UR15, UR14, UPT ;  /* 0x0000000e0f00728c */ /* 0x000fcc000bf04270 */
[----:B--2---:R1:W2:Y:S03]  /*1b20*/  SYNCS.PHASECHK.TRANS64.TRYWAIT P0, [UR8+0x70], R2 ;  /* 0x00007002ff0075a7 */ /* 0x0042a60008001108 */
[----:B------:R-:W-:Y:S05]  /*1b30*/  BRA.U !UP0, `(.L_x_27) ;  /* 0x0000000108ac7547 */ /* 0x000fea000b800000 */
[----:B------:R-:W-:Y:S01]  /*1b40*/  UIADD3 UR21, UPT, UPT, UR7, UR24, URZ ;  /* 0x0000001807157290 */ /* 0x000fe2000fffe0ff */
[----:B------:R-:W-:-:S11]  /*1b50*/  UMOV UR25, UR6 ;  /* 0x0000000600197c82 */ /* 0x000fd60008000000 */
.L_x_32:
[----:B-1----:R-:W-:Y:S01]  /*1b60*/  ULEA UR17, UR25, UR4, 0x3 ;  /* 0x0000000419117291 */ /* 0x002fe2000f8e18ff */
[----:B--2---:R-:W-:Y:S01]  /*1b70*/  @!P5 MOV R3, 0x3000 ;  /* 0x000030000003d802 */ /* 0x004fe20000000f00 */
[----:B--2---:R-:W-:Y:S10]  /*1b80*/  @P0 BRA `(.L_x_28) ;  /* 0x00000000000c0947 */ /* 0x004ff40003800000 */
[----:B------:R-:W-:-:S04]  /*1b90*/  SHF.L.U32 R5, R15, 0x1f, RZ ;  /* 0x0000001f0f057819 */ /* 0x000fc800000006ff */
[----:B------:R-:W2:Y:S02]  /*1ba0*/  SYNCS.PHASECHK.TRANS64.TRYWAIT P0, [UR17+0x70], R5 ;  /* 0x00007005ff0075a7 */ /* 0x000ea40008001111 */
[----:B--2---:R-:W-:Y:S05]  /*1bb0*/  @!P0 BRA `(.L_x_29) ;  /* 0x0000009800d88947 */ /* 0x004fea0003800000 */
.L_x_28:
[----:B------:R2:W-:Y:S01]  /*1bc0*/  @!P5 SYNCS.ARRIVE.TRANS64 RZ, [UR17], R3 ;  /* 0x00000003ffffd9a7 */ /* 0x0005e20008000011 */
[----:B------:R-:W-:Y:S04]  /*1bd0*/  BSSY.RECONVERGENT B0, `(.L_x_30) ;  /* 0x0000003000007945 */ /* 0x000fe80003800200 */
[----:B------:R-:W-:Y:S05]  /*1be0*/  @P4 BRA `(.L_x_31) ;  /* 0x0000000000044947 */ /* 0x000fea0003800000 */
[----:B------:R-:W-:Y:S05]  /*1bf0*/  BPT.TRAP 0x1 ;  /* 0x000000040000795c */ /* 0x000fea0000300000 */
.L_x_31:
[----:B------:R-:W-:Y:S05]  /*1c00*/  BSYNC.RECONVERGENT B0 ;  /* 0x0000000000007941 */ /* 0x000fea0003800200 */
.L_x_30:
        /* <DEDUP_REMOVED lines=10> */
[----:B------:R-:W-:Y:S01]  /*1cb0*/  UIADD3 UR16, UPT, UPT, UR16, 0xc400, URZ ;  /* 0x0000c40010107890 */ /* 0x000fe2000fffe0ff */
[----:B-1----:R-:W-:Y:S01]  /*1cc0*/  SHF.L.U32 R2, R15, 0x1f, RZ ;  /* 0x0000001f0f027819 */ /* 0x002fe200000006ff */
[----:B------:R-:W-:Y:S02]  /*1cd0*/  UIADD3.X UR31, UPT, UPT, URZ, UR23, URZ, UP1, !UPT ;  /* 0x00000017ff1f7290 */ /* 0x000fe40008ffe4ff */
[----:B------:R-:W-:Y:S01]  /*1ce0*/  UIADD3.X UR29, UPT, UPT, URZ, UR23, URZ, UP0, !UPT ;  /* 0x00000017ff1d7290 */ /* 0x000fe200087fe4ff */
[----:B------:R1:W1:Y:S01]  /*1cf0*/  SYNCS.PHASECHK.TRANS64.TRYWAIT P0, [UR8+0x70], R2 ;  /* 0x00007002ff0075a7 */ /* 0x0002620008001108 */
[----:B------:R-:W-:Y:S01]  /*1d00*/  ULEA UR8, UR25, UR4, 0xd ;  /* 0x0000000419087291 */ /* 0x000fe2000f8e68ff */
[----:B------:R-:W-:Y:S01]  /*1d10*/  UMOV UR26, 0x0 ;  /* 0x00000000001a7882 */ /* 0x000fe20000000000 */
[----:B------:R-:W-:-:S02]  /*1d20*/  UMOV UR27, 0x10000000 ;  /* 0x10000000001b7882 */ /* 0x000fc40000000000 */
[----:B------:R-:W-:Y:S01]  /*1d30*/  UIADD3 UR8, UPT, UPT, UR8, 0x1a400, URZ ;  /* 0x0001a40008087890 */ /* 0x000fe2000fffe0ff */
[----:B------:R-:W-:Y:S01]  /*1d40*/  UMOV UR19, UR35 ;  /* 0x0000002300137c82 */ /* 0x000fe20008000000 */
[----:B------:R-:W-:Y:S01]  /*1d50*/  UMOV UR20, UR36 ;  /* 0x0000002400147c82 */ /* 0x000fe20008000000 */
[----:B------:R-:W-:Y:S01]  /*1d60*/  UMOV UR12, UR36 ;  /* 0x00000024000c7c82 */ /* 0x000fe20008000000 */
[----:B------:R-:W-:Y:S01]  /*1d70*/  UMOV UR9, UR17 ;  /* 0x0000001100097c82 */ /* 0x000fe20008000000 */
[----:B------:R-:W-:Y:S01]  /*1d80*/  UMOV UR10, UR18 ;  /* 0x00000012000a7c82 */ /* 0x000fe20008000000 */
[----:B------:R1:W-:Y:S01]  /*1d90*/  UTMALDG.3D [UR16], [UR30], desc[UR26] ;  /* 0x00001a101e0075b4 */ /* 0x0003e20008011000 */
[----:B------:R-:W-:Y:S01]  /*1da0*/  UIADD3 UR24, UPT, UPT, UR24, 0x1, URZ ;  /* 0x0000000118187890 */ /* 0x000fe2000fffe0ff */
[----:B------:R-:W-:-:S03]  /*1db0*/  UMOV UR25, UR6 ;  /* 0x0000000600197c82 */ /* 0x000fc60008000000 */
[----:B------:R-:W-:Y:S01]  /*1dc0*/  UISETP.NE.AND UP0, UPT, UR24, UR21, UPT ;  /* 0x000000151800728c */ /* 0x000fe2000bf05270 */
[----:B------:R1:W-:Y:S08]  /*1dd0*/  UTMALDG.3D [UR8], [UR28], desc[UR26] ;  /* 0x00001a081c0075b4 */ /* 0x0003f00008011000 */
[----:B------:R-:W-:Y:S05]  /*1de0*/  BRA.U UP0, `(.L_x_32) ;  /* 0xfffffffd005c7547 */ /* 0x000fea000b83ffff */
.L_x_27:
[----:B-1----:R-:W-:Y:S01]  /*1df0*/  LEA R2, R14, UR4, 0x3 ;  /* 0x000000040e027c11 */ /* 0x002fe2000f8e18ff */
[----:B------:R-:W-:Y:S01]  /*1e00*/  NOP ;  /* 0x0000000000007918 */ /* 0x000fe20000000000 */
[----:B--2---:R-:W-:Y:S02]  /*1e10*/  SHF.L.U32 R3, R12, 0x1f, RZ ;  /* 0x0000001f0c037819 */ /* 0x004fe400000006ff */
[----:B------:R-:W-:Y:S02]  /*1e20*/  LEA R4, R14, UR4, 0x4 ;  /* 0x000000040e047c11 */ /* 0x000fe4000f8e20ff */
[----:B------:R-:W1:Y:S02]  /*1e30*/  SYNCS.PHASECHK.TRANS64.TRYWAIT P0, [R2+URZ+0x130], R3 ;  /* 0x00013003020075a7 */ /* 0x000e6400080011ff */
[----:B-1----:R-:W-:Y:S05]  /*1e40*/  @!P0 BRA `(.L_x_33) ;  /* 0x00000098004c8947 */ /* 0x002fea0003800000 */
.L_x_137:
[----:B------:R-:W2:Y:S01]  /*1e50*/  LDS.128 R4, [R4+0x1a0] ;  /* 0x0001a00004047984 */ /* 0x000ea20000000c00 */
[----:B---3--:R-:W-:Y:S01]  /*1e60*/  ISETP.GE.AND P0, PT, R72, 0x1, PT ;  /* 0x000000014800780c */ /* 0x008fe20003f06270 */
[----:B-1----:R-:W-:Y:S01]  /*1e70*/  VIADD R2, R2, 0x140 ;  /* 0x0000014002027836 */ /* 0x002fe20000000000 */
[----:B------:R-:W-:Y:S01]  /*1e80*/  @!PT LDS RZ, [RZ] ;  /* 0x00000000fffff984 */ /* 0x000fe20000000800 */
[----:B------:R-:W-:Y:S01]  /*1e90*/  @!PT LDS RZ, [RZ] ;  /* 0x00000000fffff984 */ /* 0x000fe20000000800 */
[----:B------:R-:W-:Y:S01]  /*1ea0*/  @!PT LDS RZ, [RZ] ;  /* 0x00000000fffff984 */ /* 0x000fe20000000800 */
[----:B------:R-:W-:Y:S01]  /*1eb0*/  @!PT LDS RZ, [RZ] ;  /* 0x00000000fffff984 */ /* 0x000fe20000000800 */
[----:B------:R1:W-:Y:S06]  /*1ec0*/  MEMBAR.ALL.CTA ;  /* 0x0000000000007992 */ /* 0x0003ec0000008000 */
[----:B-1----:R-:W1:Y:S01]  /*1ed0*/  FENCE.VIEW.ASYNC.S ;  /* 0x00000000000073c6 */ /* 0x002e620000000000 */
[----:B------:R-:W-:-:S04]  /*1ee0*/  PRMT R2, RZ, 0x654, R2 ;  /* 0x00000654ff027816 */ /* 0x000fc80000000002 */
[----:B-1----:R1:W-:Y:S01]  /*1ef0*/  SYNCS.ARRIVE.TRANS64.RED.A1T0 RZ, [R2+URZ], RZ ;  /* 0x000000ff02ff79a7 */ /* 0x0023e200081004ff */
[----:B--2---:R-:W-:-:S13]  /*1f00*/  LOP3.LUT P2, RZ, R6, 0x1, RZ, 0xc0, !PT ;  /* 0x0000000106ff7812 */ /* 0x004fda000784c0ff */
[----:B------:R-:W-:Y:S01]  /*1f10*/  @P2 SHF.R.U32.HI R3, RZ, 0x10, R5 ;  /* 0x00000010ff032819 */ /* 0x000fe20000011605 */
[----:B------:R-:W-:Y:S01]  /*1f20*/  VOTEU.ANY UP0, P2 ;  /* 0x0000000000ff7886 */ /* 0x000fe20001000100 */
[----:B------:R-:W-:Y:S02]  /*1f30*/  @P2 MOV R13, R4 ;  /* 0x00000004000d2202 */ /* 0x000fe40000000f00 */
[----:B------:R-:W-:Y:S02]  /*1f40*/  @P2 R2UR.BROADCAST UR8, R3 ;  /* 0x00000000030822ca */ /* 0x000fe400008e0000 */
[----:B------:R-:W-:-:S11]  /*1f50*/  @P2 LOP3.LUT R11, R5, 0xffff, RZ, 0xc0, !PT ;  /* 0x0000ffff050b2812 */ /* 0x000fd600078ec0ff */
[----:B------:R-:W-:Y:S01]  /*1f60*/  @UP0 UMOV UR36, UR8 ;  /* 0x0000000800240c82 */ /* 0x000fe20008000000 */
[----:B-1----:R-:W-:Y:S05]  /*1f70*/  @!P0 BRA `(.L_x_34) ;  /* 0x0000000000b88947 */ /* 0x002fea0003800000 */
[----:B------:R-:W4:Y:S01]  /*1f80*/  LDC.64 R4, c[0x0][0xb18] ;  /* 0x0002c600ff047b82 */ /* 0x000f220000000a00 */
[----:B------:R-:W-:-:S07]  /*1f90*/  ISETP.NE.AND P3, PT, R72, 0x1, PT ;  /* 0x000000014800780c */ /* 0x000fce0003f65270 */
[----:B------:R-:W1:Y:S08]  /*1fa0*/  LDC.64 R6, c[0x0][0xb10] ;  /* 0x0002c400ff067b82 */ /* 0x000e700000000a00 */
[----:B------:R-:W2:Y:S08]  /*1fb0*/  LDC R16, c[0x0][0xb20] ;  /* 0x0002c800ff107b82 */ /* 0x000eb00000000800 */
[----:B------:R-:W3:Y:S01]  /*1fc0*/  LDC R18, c[0x0][0xb0c] ;  /* 0x0002c300ff127b82 */ /* 0x000ee20000000800 */
[----:B----4-:R-:W-:Y:S01]  /*1fd0*/  IMAD.HI.U32 R17, R0, R5, RZ ;  /* 0x0000000500117227 */ /* 0x010fe200078e00ff */
[----:B------:R-:W-:-:S03]  /*1fe0*/  ISETP.NE.AND P0, PT, R4, 0x1, PT ;  /* 0x000000010400780c */ /* 0x000fc60003f05270 */
[----:B------:R-:W-:-:S03]  /*1ff0*/  IMAD.HI.U32 R5, R11, R5, RZ ;  /* 0x000000050b057227 */ /* 0x000fc600078e00ff */
[----:B------:R-:W4:Y:S01]  /*2000*/  LDC.64 R2, c[0x0][0xb28] ;  /* 0x0002ca00ff027b82 */ /* 0x000f220000000a00 */
[----:B-1----:R-:W-:-:S04]  /*2010*/  IMAD.HI.U32 R20, R9, R6, RZ ;  /* 0x0000000609147227 */ /* 0x002fc800078e00ff */
[----:B------:R-:W-:Y:S01]  /*2020*/  IMAD.HI.U32 R22, R13, R6, RZ ;  /* 0x000000060d167227 */ /* 0x000fe200078e00ff */
[----:B------:R-:W-:Y:S02]  /*2030*/  SHF.R.U32.HI R20, RZ, R7, R20 ;  /* 0x00000007ff147219 */ /* 0x000fe40000011614 */
[-C--:B--2---:R-:W-:Y:S02]  /*2040*/  SHF.R.U32.HI R17, RZ, R16.reuse, R17 ;  /* 0x00000010ff117219 */ /* 0x084fe40000011611 */
[----:B------:R-:W-:Y:S02]  /*2050*/  SHF.R.U32.HI R16, RZ, R16, R5 ;  /* 0x00000010ff107219 */ /* 0x000fe40000011605 */
[----:B------:R-:W-:Y:S02]  /*2060*/  SEL R17, R0, R17, !P0 ;  /* 0x0000001100117207 */ /* 0x000fe40004000000 */
[----:B------:R-:W-:Y:S02]  /*2070*/  SHF.R.U32.HI R22, RZ, R7, R22 ;  /* 0x00000007ff167219 */ /* 0x000fe40000011616 */
[----:B---3--:R-:W-:-:S02]  /*2080*/  ISETP.NE.AND P1, PT, R18, 0x1, PT ;  /* 0x000000011200780c */ /* 0x008fc40003f25270 */
[----:B------:R-:W-:Y:S02]  /*2090*/  SEL R5, R11, R16, !P0 ;  /* 0x000000100b057207 */ /* 0x000fe40004000000 */
[----:B------:R-:W-:Y:S02]  /*20a0*/  SEL R19, R9, R20, !P1 ;  /* 0x0000001409137207 */ /* 0x000fe40004800000 */
[----:B------:R-:W-:Y:S01]  /*20b0*/  SEL R7, R13, R22, !P1 ;  /* 0x000000160d077207 */ /* 0x000fe20004800000 */
[----:B----4-:R-:W-:-:S04]  /*20c0*/  IMAD.HI.U32 R20, R17, R2, RZ ;  /* 0x0000000211147227 */ /* 0x010fc800078e00ff */
[----:B------:R-:W-:Y:S01]  /*20d0*/  IMAD.HI.U32 R6, R19, R2, RZ ;  /* 0x0000000213067227 */ /* 0x000fe200078e00ff */
[----:B------:R-:W-:-:S04]  /*20e0*/  @P3 SHF.R.U32.HI R17, RZ, R3, R20 ;  /* 0x00000003ff113219 */ /* 0x000fc80000011614 */
        /* <DEDUP_REMOVED lines=8> */
[----:B------:R-:W-:-:S04]  /*2170*/  @!P0 IMAD.HI.U32 R16, R7, R2, RZ ;  /* 0x0000000207108227 */ /* 0x000fc800078e00ff */
[----:B------:R-:W-:Y:S01]  /*2180*/  IMAD.MOV R2, RZ, RZ, -R6 ;  /* 0x000000ffff027224 */ /* 0x000fe200078e0a06 */
[----:B------:R-:W-:-:S03]  /*2190*/  @!P0 SHF.R.U32.HI R16, RZ, R3, R16 ;  /* 0x00000003ff108219 */ /* 0x000fc60000011610 */
[----:B------:R-:W-:Y:S01]  /*21a0*/  IMAD R2, R72, R2, R5 ;  /* 0x0000000248027224 */ /* 0x000fe200078e0205 */
[----:B------:R-:W-:Y:S02]  /*21b0*/  @!P0 SEL R3, R7, R16, !P3 ;  /* 0x0000001007038207 */ /* 0x000fe40005800000 */
[----:B------:R-:W-:-:S03]  /*21c0*/  IADD3 R16, PT, PT, -R5, RZ, RZ ;  /* 0x000000ff05107210 */ /* 0x000fc60007ffe1ff */
[--C-:B------:R-:W-:Y:S02]  /*21d0*/  @!P0 IMAD.IADD R6, R6, 0x1, -R3.reuse ;  /* 0x0000000106068824 */ /* 0x100fe400078e0a03 */
[----:B------:R-:W-:Y:S01]  /*21e0*/  @!P0 IMAD R3, R2, R19, R3 ;  /* 0x0000001302038224 */ /* 0x000fe200078e0203 */
[----:B------:R-:W-:Y:S01]  /*21f0*/  IADD3 R2, PT, PT, -R7, RZ, RZ ;  /* 0x000000ff07027210 */ /* 0x000fe20007ffe1ff */
[----:B------:R-:W-:Y:S02]  /*2200*/  @!P0 IMAD R5, R72, R6, R7 ;  /* 0x0000000648058224 */ /* 0x000fe400078e0207 */
[----:B------:R-:W-:Y:S02]  /*2210*/  IMAD R11, R4, R16, R11 ;  /* 0x00000010040b7224 */ /* 0x000fe400078e020b */
[----:B------:R-:W-:Y:S02]  /*2220*/  @!P0 IMAD.MOV.U32 R7, RZ, RZ, R3 ;  /* 0x000000ffff078224 */ /* 0x000fe400078e0003 */
[----:B------:R-:W-:-:S02]  /*2230*/  IMAD R2, R18, R2, R13 ;  /* 0x0000000212027224 */ /* 0x000fc400078e020d */
[----:B------:R-:W-:Y:S02]  /*2240*/  IMAD R11, R5, R4, R11 ;  /* 0x00000004050b7224 */ /* 0x000fe400078e020b */
[----:B------:R-:W-:Y:S02]  /*2250*/  IMAD R13, R7, R18, R2 ;  /* 0x00000012070d7224 */ /* 0x000fe400078e0202 */
.L_x_34:
[----:B------:R-:W1:Y:S02]  /*2260*/  LDCU UR8, c[0x0][0xb30] ;  /* 0x00016600ff0877ac */ /* 0x000e640008000800 */
[----:B-1----:R-:W-:-:S09]  /*2270*/  UISETP.NE.AND UP0, UPT, UR8, 0x1, UPT ;  /* 0x000000010800788c */ /* 0x002fd2000bf05270 */
[----:B------:R-:W-:Y:S05]  /*2280*/  BRA.U UP0, `(.L_x_35) ;  /* 0x0000000100407547 */ /* 0x000fea000b800000 */
[----:B------:R-:W1:Y:S08]  /*2290*/  LDC.64 R4, c[0x0][0xb10] ;  /* 0x0002c400ff047b82 */ /* 0x000e700000000a00 */
[----:B------:R-:W2:Y:S08]  /*22a0*/  LDC.64 R2, c[0x0][0xb18] ;  /* 0x0002c600ff027b82 */ /* 0x000eb00000000a00 */
[----:B------:R-:W3:Y:S08]  /*22b0*/  LDC R6, c[0x0][0xb20] ;  /* 0x0002c800ff067b82 */ /* 0x000ef00000000800 */
[----:B------:R-:W4:Y:S01]  /*22c0*/  LDC R16, c[0x0][0xb0c] ;  /* 0x0002c300ff107b82 */ /* 0x000f220000000800 */
[----:B-1----:R-:W-:-:S05]  /*22d0*/  IMAD.HI.U32 R4, R13, R4, RZ ;  /* 0x000000040d047227 */ /* 0x002fca00078e00ff */
[----:B------:R-:W-:Y:S01]  /*22e0*/  SHF.R.U32.HI R4, RZ, R5, R4 ;  /* 0x00000005ff047219 */ /* 0x000fe20000011604 */
[----:B--2---:R-:W-:Y:S01]  /*22f0*/  IMAD.HI.U32 R3, R11, R3, RZ ;  /* 0x000000030b037227 */ /* 0x004fe200078e00ff */
[----:B------:R-:W-:-:S04]  /*2300*/  ISETP.NE.AND P0, PT, R2, 0x1, PT ;  /* 0x000000010200780c */ /* 0x000fc80003f05270 */
[----:B---3--:R-:W-:-:S04]  /*2310*/  SHF.R.U32.HI R6, RZ, R6, R3 ;  /* 0x00000006ff067219 */ /* 0x008fc80000011603 */
[----:B------:R-:W-:Y:S02]  /*2320*/  SEL R3, R11, R6, !P0 ;  /* 0x000000060b037207 */ /* 0x000fe40004000000 */
[----:B----4-:R-:W-:-:S04]  /*2330*/  ISETP.NE.AND P1, PT, R16, 0x1, PT ;  /* 0x000000011000780c */ /* 0x010fc80003f25270 */
[----:B------:R-:W-:-:S05]  /*2340*/  SEL R4, R13, R4, !P1 ;  /* 0x000000040d047207 */ /* 0x000fca0004800000 */
[----:B------:R-:W-:Y:S02]  /*2350*/  IMAD.IADD R5, R3, 0x1, -R4 ;  /* 0x0000000103057824 */ /* 0x000fe400078e0a04 */
[----:B------:R-:W-:Y:S02]  /*2360*/  IMAD.IADD R3, R4, 0x1, -R3 ;  /* 0x0000000104037824 */ /* 0x000fe400078e0a03 */
[----:B------:R-:W-:Y:S02]  /*2370*/  IMAD R13, R5, R16, R13 ;  /* 0x00000010050d7224 */ /* 0x000fe400078e020d */
[----:B------:R-:W-:-:S07]  /*2380*/  IMAD R11, R3, R2, R11 ;  /* 0x00000002030b7224 */ /* 0x000fce00078e020b */
.L_x_35:
[----:B------:R-:W-:Y:S01]  /*2390*/  VIADD R14, R14, 0x1 ;  /* 0x000000010e0e7836 */ /* 0x000fe20000000000 */
[----:B------:R-:W-:Y:S01]  /*23a0*/  PLOP3.LUT P1, PT, PT, PT, PT, 0x80, 0x8 ;  /* 0x000000000008781c */ /* 0x000fe20003f2f070 */
[----:B------:R-:W-:Y:S02]  /*23b0*/  IMAD.IADD R21, R13, 0x1, R152 ;  /* 0x000000010d157824 */ /* 0x000fe400078e0298 */
[----:B------:R-:W-:Y:S01]  /*23c0*/  IMAD.IADD R20, R11, 0x1, R150 ;  /* 0x000000010b147824 */ /* 0x000fe200078e0296 */
[----:B------:R-:W-:-:S04]  /*23d0*/  ISETP.NE.AND P0, PT, R14, 0x2, PT ;  /* 0x000000020e00780c */ /* 0x000fc80003f05270 */
[----:B------:R-:W-:Y:S02]  /*23e0*/  SEL R3, RZ, 0x1, P0 ;  /* 0x00000001ff037807 */ /* 0x000fe40000000000 */
[----:B------:R-:W-:Y:S02]  /*23f0*/  SEL R14, R14, RZ, P0 ;  /* 0x000000ff0e0e7207 */ /* 0x000fe40000000000 */
[----:B------:R-:W-:Y:S01]  /*2400*/  LOP3.LUT R12, R12, R3, RZ, 0x3c, !PT ;  /* 0x000000030c0c7212 */ /* 0x000fe200078e3cff */
[----:B------:R-:W-:Y:S06]  /*2410*/  @P2 BRA `(.L_x_36) ;  /* 0xfffffff000982947 */ /* 0x000fec000383ffff */
[----:B------:R-:W-:Y:S01]  /*2420*/  UIADD3 UR4, UPT, UPT, UR4, 0x70, URZ ;  /* 0x0000007004047890 */ /* 0x000fe2000fffe0ff */
[----:B------:R-:W-:-:S03]  /*2430*/  SHF.L.U32 R3, R15, 0x1f, RZ ;  /* 0x0000001f0f037819 */ /* 0x000fc600000006ff */
[----:B------:R-:W-:-:S09]  /*2440*/  ULEA UR5, UR6, UR4, 0x3 ;  /* 0x0000000406057291 */ /* 0x000fd2000f8e18ff */
[----:B------:R-:W1:Y:S02]  /*2450*/  SYNCS.PHASECHK.TRANS64.TRYWAIT P0, [UR5], R3 ;  /* 0x00000003ff0075a7 */ /* 0x000e640008001105 */
[----:B-1----:R-:W-:Y:S05]  /*2460*/  @!P0 BRA `(.L_x_37) ;  /* 0x0000009000d88947 */ /* 0x002fea0003800000 */
.L_x_139:
[----:B------:R-:W-:-:S04]  /*2470*/  UIADD3 UR6, UPT, UPT, UR6, 0x1, URZ ;  /* 0x0000000106067890 */ /* 0x000fc8000fffe0ff */
[----:B------:R-:W-:-:S04]  /*2480*/  UISETP.NE.AND UP0, UPT, UR6, 0xe, UPT ;  /* 0x0000000e0600788c */ /* 0x000fc8000bf05270 */
[----:B------:R-:W-:Y:S02]  /*2490*/  USEL UR7, URZ, 0x1, UP0 ;  /* 0x00000001ff077887 */ /* 0x000fe40008000000 */
[----:B------:R-:W-:-:S04]  /*24a0*/  USEL UR6, UR6, URZ, UP0 ;  /* 0x000000ff06067287 */ /* 0x000fc80008000000 */
[----:B------:R-:W-:Y:S01]  /*24b0*/  ULEA UR5, UR6, UR4, 0x3 ;  /* 0x0000000406057291 */ /* 0x000fe2000f8e18ff */
[----:B------:R-:W-:-:S04]  /*24c0*/  LOP3.LUT R2, R15, UR7, RZ, 0x3c, !PT ;  /* 0x000000070f027c12 */ /* 0x000fc8000f8e3cff */
[----:B-1----:R-:W-:-:S04]  /*24d0*/  SHF.L.U32 R3, R2, 0x1f, RZ ;  /* 0x0000001f02037819 */ /* 0x002fc800000006ff */
[----:B------:R-:W1:Y:S02]  /*24e0*/  SYNCS.PHASECHK.TRANS64.TRYWAIT P0, [UR5], R3 ;  /* 0x00000003ff0075a7 */ /* 0x000e640008001105 */
[----:B-1----:R-:W-:Y:S05]  /*24f0*/  @!P0 BRA `(.L_x_38) ;  /* 0x0000009000cc8947 */ /* 0x002fea0003800000 */
.L_x_141:
        /* <DEDUP_REMOVED lines=9> */
.L_x_143:
        /* <DEDUP_REMOVED lines=9> */
.L_x_145:
        /* <DEDUP_REMOVED lines=9> */
.L_x_147:
        /* <DEDUP_REMOVED lines=9> */
.L_x_149:
        /* <DEDUP_REMOVED lines=9> */
.L_x_151:
        /* <DEDUP_REMOVED lines=9> */
.L_x_153:
        /* <DEDUP_REMOVED lines=9> */
.L_x_155:
        /* <DEDUP_REMOVED lines=9> */
.L_x_157:
        /* <DEDUP_REMOVED lines=9> */
.L_x_159:
        /* <DEDUP_REMOVED lines=9> */
.L_x_161:
        /* <DEDUP_REMOVED lines=9> */
.L_x_163:
[----:B------:R-:W-:-:S04]  /*2b30*/  UIADD3 UR6, UPT, UPT, UR6, 0x1, URZ ;  /* 0x0000000106067890 */ /* 0x000fc8000fffe0ff */
[----:B------:R-:W-:-:S04]  /*2b40*/  UISETP.NE.AND UP0, UPT, UR6, 0xe, UPT ;  /* 0x0000000e0600788c */ /* 0x000fc8000bf05270 */
[----:B------:R-:W-:Y:S02]  /*2b50*/  USEL UR5, URZ, 0x1, UP0 ;  /* 0x00000001ff057887 */ /* 0x000fe40008000000 */
[----:B------:R-:W-:-:S04]  /*2b60*/  USEL UR6, UR6, URZ, UP0 ;  /* 0x000000ff06067287 */ /* 0x000fc80008000000 */
[----:B------:R-:W-:Y:S01]  /*2b70*/  ULEA UR6, UR6, UR4, 0x3 ;  /* 0x0000000406067291 */ /* 0x000fe2000f8e18ff */
[----:B-1----:R-:W-:-:S04]  /*2b80*/  LOP3.LUT R3, R2, UR5, RZ, 0x3c, !PT ;  /* 0x0000000502037c12 */ /* 0x002fc8000f8e3cff */
[----:B------:R-:W-:Y:S01]  /*2b90*/  SHF.L.U32 R3, R3, 0x1f, RZ ;  /* 0x0000001f03037819 */ /* 0x000fe200000006ff */
[----:B----4-:R-:W-:-:S07]  /*2ba0*/  IMAD.U32 R0, RZ, RZ, UR6 ;  /* 0x00000006ff007e24 */ /* 0x010fce000f8e00ff */
.L_x_50:
[----:B-1----:R1:W2:Y:S02]  /*2bb0*/  SYNCS.PHASECHK.TRANS64.TRYWAIT P0, [R0+URZ], R3 ;  /* 0x00000003000075a7 */ /* 0x0022a400080011ff */
[----:B--2---:R-:W-:Y:S05]  /*2bc0*/  @!P0 NANOSLEEP.SYNCS 0x989680 ;  /* 0x009896800000895d */ /* 0x004fea0003900000 */
[----:B------:R-:W2:Y:S02]  /*2bd0*/  @!P0 SYNCS.PHASECHK.TRANS64 P0, [R0+URZ], R3 ;  /* 0x00000003000085a7 */ /* 0x000ea400080010ff */
[----:B--2---:R-:W-:Y:S05]  /*2be0*/  @P0 EXIT ;  /* 0x000000000000094d */ /* 0x004fea0003800000 */
[----:B------:R-:W-:Y:S05]  /*2bf0*/  BRA `(.L_x_50) ;  /* 0xfffffffc00ec7947 */ /* 0x000fea000383ffff */
.L_x_18:
[----:B------:R-:W-:-:S04]  /*2c00*/  UISETP.NE.AND UP1, UPT, UR37, URZ, UPT ;  /* 0x000000ff2500728c */ /* 0x000fc8000bf25270 */
[----:B------:R-:W-:-:S09]  /*2c10*/  UISETP.NE.OR UP1, UPT, UR8, 0x1, UP1 ;  /* 0x000000010800788c */ /* 0x000fd20008f25670 */
[----:B------:R-:W-:Y:S05]  /*2c20*/  BRA.U UP1, `(.L_x_51) ;  /* 0x0000000501487547 */ /* 0x000fea000b800000 */
[----:B------:R-:W-:Y:S01]  /*2c30*/  ISETP.NE.AND P2, PT, R2, RZ, PT ;  /* 0x000000ff0200720c */ /* 0x000fe20003f45270 */
[----:B------:R-:W-:Y:S01]  /*2c40*/  IMAD.MOV.U32 R12, RZ, RZ, 0x1 ;  /* 0x00000001ff0c7424 */ /* 0x000fe200078e00ff */
[----:B------:R-:W-:Y:S02]  /*2c50*/  CS2R R10, SRZ ;  /* 0x00000000000a7805 */ /* 0x000fe4000001ff00 */
[----:B------:R-:W-:Y:S01]  /*2c60*/  CS2R R8, SRZ ;  /* 0x0000000000087805 */ /* 0x000fe2000001ff00 */
[----:B------:R-:W-:Y:S01]  /*2c70*/  UMOV UR4, 0x400 ;  /* 0x0000040000047882 */ /* 0x000fe20000000000 */
[----:B------:R-:W-:Y:S01]  /*2c80*/  UMOV UR6, URZ ;  /* 0x000000ff00067c82 */ /* 0x000fe20008000000 */
[----:B------:R-:W-:-:S12]  /*2c90*/  ULEA UR37, UR37, UR4, 0x18 ;  /* 0x0000000425257291 */ /* 0x000fd8000f8ec0ff */
.L_x_55:
[----:B------:R-:W-:Y:S02]  /*2ca0*/  LEA R0, R8, UR37, 0x3 ;  /* 0x0000002508007c11 */ /* 0x000fe4000f8e18ff */
[----:B------:R-:W-:-:S03]  /*2cb0*/  SHF.L.U32 R5, R9, 0x1f, RZ ;  /* 0x0000001f09057819 */ /* 0x000fc600000006ff */
[----:B------:R-:W-:Y:S01]  /*2cc0*/  VIADD R4, R0, 0x180 ;  /* 0x0000018000047836 */ /* 0x000fe20000000000 */
[----:B------:R-:W1:Y:S02]  /*2cd0*/  SYNCS.PHASECHK.TRANS64.TRYWAIT P0, [R0+URZ+0x170], R5 ;  /* 0x00017005000075a7 */ /* 0x000e6400080011ff */
[----:B-1----:R-:W-:Y:S05]  /*2ce0*/  @!P0 BRA `(.L_x_52) ;  /* 0x0000008c00f08947 */ /* 0x002fea0003800000 */
.L_x_164:
[----:B------:R-:W-:Y:S01]  /*2cf0*/  ULEA UR5, UR6, UR37, 0x3 ;  /* 0x0000002506057291 */ /* 0x000fe2000f8e18ff */
[----:B------:R-:W-:Y:S02]  /*2d00*/  PRMT R4, RZ, 0x654, R4 ;  /* 0x00000654ff047816 */ /* 0x000fe40000000004 */
[----:B-1----:R-:W-:Y:S01]  /*2d10*/  SHF.L.U32 R5, R12, 0x1f, RZ ;  /* 0x0000001f0c057819 */ /* 0x002fe200000006ff */
[----:B------:R-:W-:Y:S01]  /*2d20*/  UIADD3 UR4, UPT, UPT, UR5, 0x130, URZ ;  /* 0x0000013005047890 */ /* 0x000fe2000fffe0ff */
[----:B------:R1:W-:Y:S05]  /*2d30*/  SYNCS.ARRIVE.TRANS64.RED.A1T0 RZ, [R4+URZ], RZ ;  /* 0x000000ff04ff79a7 */ /* 0x0003ea00081004ff */
[----:B------:R-:W-:Y:S01]  /*2d40*/  IMAD.U32 R7, RZ, RZ, UR4 ;  /* 0x00000004ff077e24 */ /* 0x000fe2000f8e00ff */
[----:B------:R-:W2:Y:S04]  /*2d50*/  SYNCS.PHASECHK.TRANS64.TRYWAIT P0, [UR5+0x140], R5 ;  /* 0x00014005ff0075a7 */ /* 0x000ea80008001105 */
[----:B------:R-:W-:Y:S01]  /*2d60*/  PRMT R6, R2, 0x654, R7 ;  /* 0x0000065402067816 */ /* 0x000fe20000000007 */
[----:B-1----:R-:W-:Y:S01]  /*2d70*/  @!P2 IMAD.MOV.U32 R4, RZ, RZ, 0x10 ;  /* 0x00000010ff04a424 */ /* 0x002fe200078e00ff */
[----:B--2---:R-:W-:Y:S06]  /*2d80*/  @!P0 BRA `(.L_x_53) ;  /* 0x0000008c00dc8947 */ /* 0x004fec0003800000 */
.L_x_166:
[----:B------:R-:W-:Y:S01]  /*2d90*/  ULEA UR4, UR6, UR37, 0x4 ;  /* 0x0000002506047291 */ /* 0x000fe2000f8e20ff */
[----:B------:R-:W-:Y:S01]  /*2da0*/  SEL R3, R6, R3, !P2 ;  /* 0x0000000306037207 */ /* 0x000fe20005000000 */
[----:B------:R-:W-:Y:S01]  /*2db0*/  UIADD3 UR5, UPT, UPT, UR5, 0x130, URZ ;  /* 0x0000013005057890 */ /* 0x000fe2000fffe0ff */
[----:B-1----:R-:W-:Y:S01]  /*2dc0*/  LEA R0, R11, UR37, 0x3 ;  /* 0x000000250b007c11 */ /* 0x002fe2000f8e18ff */
[----:B------:R-:W-:Y:S01]  /*2dd0*/  UIADD3 UR4, UPT, UPT, UR4, 0x1a0, URZ ;  /* 0x000001a004047890 */ /* 0x000fe2000fffe0ff */
[----:B------:R-:W-:Y:S01]  /*2de0*/  SHF.L.U32 R5, R10, 0x1f, RZ ;  /* 0x0000001f0a057819 */ /* 0x000fe200000006ff */
[----:B------:R1:W-:Y:S01]  /*2df0*/  @!P2 SYNCS.ARRIVE.TRANS64.RED RZ, [R3+URZ], R4 ;  /* 0x0000000403ffa9a7 */ /* 0x0003e200080004ff */
[----:B------:R-:W-:Y:S01]  /*2e00*/  UIADD3 UR6, UPT, UPT, UR6, 0x1, URZ ;  /* 0x0000000106067890 */ /* 0x000fe2000fffe0ff */
[----:B------:R-:W-:-:S03]  /*2e10*/  VIADD R8, R8, 0x1 ;  /* 0x0000000108087836 */ /* 0x000fc60000000000 */
[----:B------:R-:W-:Y:S02]  /*2e20*/  UISETP.NE.AND UP0, UPT, UR6, 0x2, UPT ;  /* 0x000000020600788c */ /* 0x000fe4000bf05270 */
[----:B------:R-:W-:Y:S06]  /*2e30*/  UGETNEXTWORKID.BROADCAST [UR4], [UR5] ;  /* 0x00000000040073ca */ /* 0x000fec0008000100 */
[----:B------:R-:W-:Y:S01]  /*2e40*/  USEL UR4, URZ, 0x1, UP0 ;  /* 0x00000001ff047887 */ /* 0x000fe20008000000 */
[----:B------:R-:W-:Y:S01]  /*2e50*/  ISETP.NE.AND P0, PT, R8, 0x2, PT ;  /* 0x000000020800780c */ /* 0x000fe20003f05270 */
[----:B------:R-:W-:Y:S01]  /*2e60*/  USEL UR6, UR6, URZ, UP0 ;  /* 0x000000ff06067287 */ /* 0x000fe20008000000 */
[----:B------:R-:W2:Y:S03]  /*2e70*/  SYNCS.PHASECHK.TRANS64.TRYWAIT P1, [R0+URZ+0x130], R5 ;  /* 0x00013005000075a7 */ /* 0x000ea600080211ff */
[----:B------:R-:W-:Y:S01]  /*2e80*/  LOP3.LUT R12, R12, UR4, RZ, 0x3c, !PT ;  /* 0x000000040c0c7c12 */ /* 0x000fe2000f8e3cff */
[----:B-12---:R-:W-:Y:S07]  /*2e90*/  @!P1 BRA `(.L_x_54) ;  /* 0x0000008c00b09947 */ /* 0x006fee0003800000 */
.L_x_167:
[C---:B------:R-:W-:Y:S01]  /*2ea0*/  LEA R4, R11.reuse, UR37, 0x4 ;  /* 0x000000250b047c11 */ /* 0x040fe2000f8e20ff */
[----:B-1----:R-:W-:Y:S01]  /*2eb0*/  VIADD R0, R0, 0x140 ;  /* 0x0000014000007836 */ /* 0x002fe20000000000 */
[----:B------:R-:W-:Y:S01]  /*2ec0*/  SEL R8, R8, RZ, P0 ;  /* 0x000000ff08087207 */ /* 0x000fe20000000000 */
[----:B------:R-:W-:-:S03]  /*2ed0*/  VIADD R11, R11, 0x1 ;  /* 0x000000010b0b7836 */ /* 0x000fc60000000000 */
[----:B------:R-:W1:Y:S01]  /*2ee0*/  LDS.128 R4, [R4+0x1a0] ;  /* 0x0001a00004047984 */ /* 0x000e620000000c00 */
[----:B------:R-:W-:Y:S02]  /*2ef0*/  PRMT R0, RZ, 0x654, R0 ;  /* 0x00000654ff007816 */ /* 0x000fe40000000000 */
[C---:B------:R-:W-:Y:S01]  /*2f00*/  ISETP.NE.AND P1, PT, R11.reuse, 0x2, PT ;  /* 0x000000020b00780c */ /* 0x040fe20003f25270 */
[----:B------:R-:W-:Y:S01]  /*2f10*/  @!PT LDS RZ, [RZ] ;  /* 0x00000000fffff984 */ /* 0x000fe20000000800 */
[----:B------:R-:W-:Y:S01]  /*2f20*/  @!PT LDS RZ, [RZ] ;  /* 0x00000000fffff984 */ /* 0x000fe20000000800 */
[----:B------:R-:W-:Y:S01]  /*2f30*/  @!PT LDS RZ, [RZ] ;  /* 0x00000000fffff984 */ /* 0x000fe20000000800 */
[----:B------:R-:W-:Y:S01]  /*2f40*/  @!PT LDS RZ, [RZ] ;  /* 0x00000000fffff984 */ /* 0x000fe20000000800 */
[----:B------:R2:W-:Y:S06]  /*2f50*/  MEMBAR.ALL.CTA ;  /* 0x0000000000007992 */ /* 0x0005ec0000008000 */
[----:B--2---:R-:W2:Y:S01]  /*2f60*/  FENCE.VIEW.ASYNC.S ;  /* 0x00000000000073c6 */ /* 0x004ea20000000000 */
[----:B------:R-:W-:Y:S01]  /*2f70*/  SEL R11, R11, RZ, P1 ;  /* 0x000000ff0b0b7207 */ /* 0x000fe20000800000 */
[----:B--2---:R2:W-:Y:S01]  /*2f80*/  SYNCS.ARRIVE.TRANS64.RED.A1T0 RZ, [R0+URZ], RZ ;  /* 0x000000ff00ff79a7 */ /* 0x0045e200081004ff */
[----:B-1----:R-:W-:-:S02]  /*2f90*/  LOP3.LUT P3, RZ, R6, 0x1, RZ, 0xc0, !PT ;  /* 0x0000000106ff7812 */ /* 0x002fc4000786c0ff */
[----:B------:R-:W-:-:S04]  /*2fa0*/  SEL R5, RZ, 0x1, P1 ;  /* 0x00000001ff057807 */ /* 0x000fc80000800000 */
[----:B------:R-:W-:Y:S02]  /*2fb0*/  LOP3.LUT R10, R10, R5, RZ, 0x3c, !PT ;  /* 0x000000050a0a7212 */ /* 0x000fe400078e3cff */
[----:B--2---:R-:W-:-:S04]  /*2fc0*/  SEL R0, RZ, 0x1, P0 ;  /* 0x00000001ff007807 */ /* 0x004fc80000000000 */
[----:B------:R-:W-:Y:S01]  /*2fd0*/  LOP3.LUT R9, R9, R0, RZ, 0x3c, !PT ;  /* 0x0000000009097212 */ /* 0x000fe200078e3cff */
[----:B------:R-:W-:Y:S06]  /*2fe0*/  @P3 BRA `(.L_x_55) ;  /* 0xfffffffc002c3947 */ /* 0x000fec000383ffff */
[----:B------:R-:W-:Y:S01]  /*2ff0*/  ULEA UR5, UR6, UR37, 0x3 ;  /* 0x0000002506057291 */ /* 0x000fe2000f8e18ff */
[----:B------:R-:W-:-:S08]  /*3000*/  SHF.L.U32 R3, R12, 0x1f, RZ ;  /* 0x0000001f0c037819 */ /* 0x000fd000000006ff */
[----:B------:R-:W1:Y:S02]  /*3010*/  SYNCS.PHASECHK.TRANS64 P0, [UR5+0x140], R3 ;  /* 0x00014003ff0075a7 */ /* 0x000e640008001005 */
[----:B-1----:R-:W-:Y:S05]  /*3020*/  @P0 BRA `(.L_x_56) ;  /* 0x0000000000080947 */ /* 0x002fea0003800000 */
[----:B------:R-:W1:Y:S02]  /*3030*/  SYNCS.PHASECHK.TRANS64.TRYWAIT P0, [UR5+0x140], R3 ;  /* 0x00014003ff0075a7 */ /* 0x000e640008001105 */
[----:B-1----:R-:W-:Y:S05]  /*3040*/  @!P0 BRA `(.L_x_57) ;  /* 0x0000008c00588947 */ /* 0x002fea0003800000 */
.L_x_56:
[----:B------:R-:W-:-:S04]  /*3050*/  UIADD3 UR4, UPT, UPT, UR6, 0x1, URZ ;  /* 0x0000000106047890 */ /* 0x000fc8000fffe0ff */
[----:B------:R-:W-:-:S04]  /*3060*/  UISETP.NE.AND UP0, UPT, UR4, 0x2, UPT ;  /* 0x000000020400788c */ /* 0x000fc8000bf05270 */
[----:B------:R-:W-:Y:S02]  /*3070*/  USEL UR7, URZ, 0x1, UP0 ;  /* 0x00000001ff077887 */ /* 0x000fe40008000000 */
[----:B------:R-:W-:-:S04]  /*3080*/  USEL UR4, UR4, URZ, UP0 ;  /* 0x000000ff04047287 */ /* 0x000fc80008000000 */
[----:B------:R-:W-:Y:S01]  /*3090*/  ULEA UR4, UR4, UR37, 0x3 ;  /* 0x0000002504047291 */ /* 0x000fe2000f8e18ff */
[----:B-1----:R-:W-:-:S04]  /*30a0*/  LOP3.LUT R3, R12, UR7, RZ, 0x3c, !PT ;  /* 0x000000070c037c12 */ /* 0x002fc8000f8e3cff */
[----:B------:R-:W-:-:S04]  /*30b0*/  SHF.L.U32 R0, R3, 0x1f, RZ ;  /* 0x0000001f03007819 */ /* 0x000fc800000006ff */
[----:B------:R-:W1:Y:S02]  /*30c0*/  SYNCS.PHASECHK.TRANS64 P0, [UR4+0x140], R0 ;  /* 0x00014000ff0075a7 */ /* 0x000e640008001004 */
[----:B-1----:R-:W-:Y:S05]  /*30d0*/  @P0 EXIT ;  /* 0x000000000000094d */ /* 0x002fea0003800000 */
[----:B------:R-:W-:Y:S02]  /*30e0*/  SHF.L.U32 R3, R3, 0x1f, RZ ;  /* 0x0000001f03037819 */ /* 0x000fe400000006ff */
[----:B------:R-:W-:-:S07]  /*30f0*/  MOV R0, UR4 ;  /* 0x0000000400007c02 */ /* 0x000fce0008000f00 */
.L_x_58:
[----:B-1----:R1:W2:Y:S02]  /*3100*/  SYNCS.PHASECHK.TRANS64.TRYWAIT P0, [R0+URZ+0x140], R3 ;  /* 0x00014003000075a7 */ /* 0x0022a400080011ff */
[----:B--2---:R-:W-:Y:S05]  /*3110*/  @!P0 NANOSLEEP.SYNCS 0x989680 ;  /* 0x009896800000895d */ /* 0x004fea0003900000 */
[----:B------:R-:W2:Y:S02]  /*3120*/  @!P0 SYNCS.PHASECHK.TRANS64 P0, [R0+URZ+0x140], R3 ;  /* 0x00014003000085a7 */ /* 0x000ea400080010ff */
[----:B--2---:R-:W-:Y:S05]  /*3130*/  @P0 EXIT ;  /* 0x000000000000094d */ /* 0x004fea0003800000 */
[----:B------:R-:W-:Y:S05]  /*3140*/  BRA `(.L_x_58) ;  /* 0xfffffffc00ec7947 */ /* 0x000fea000383ffff */
.L_x_51:
[----:B------:R-:W-:-:S09]  /*3150*/  UISETP.NE.AND UP1, UPT, UR8, URZ, UPT ;  /* 0x000000ff0800728c */ /* 0x000fd2000bf25270 */
[----:B------:R-:W-:Y:S05]  /*3160*/  BRA.U UP1, `(.L_x_59) ;  /* 0x0000000d01187547 */ /* 0x000fea000b800000 */
[----:B------:R-:W-:Y:S01]  /*3170*/  UMOV UR4, 0x40 ;  /* 0x0000004000047882 */ /* 0x000fe20000000000 */
[----:B------:R-:W-:Y:S01]  /*3180*/  NOP ;  /* 0x0000000000007918 */ /* 0x000fe20000000000 */
[----:B------:R-:W-:Y:S01]  /*3190*/  ULEA UR4, UR37, UR4, 0x18 ;  /* 0x0000000425047291 */ /* 0x000fe2000f8ec0ff */
[----:B------:R-:W-:Y:S02]  /*31a0*/  UMOV UR5, 0x400 ;  /* 0x0000040000057882 */ /* 0x000fe40000000000 */
[----:B------:R-:W-:-:S06]  /*31b0*/  ULEA UR37, UR37, UR5, 0x18 ;  /* 0x0000000525257291 */ /* 0x000fcc000f8ec0ff */
[----:B------:R-:W1:Y:S02]  /*31c0*/  LDS.U8 R0, [UR4+0x1c] ;  /* 0x00001c04ff007984 */ /* 0x000e640008000000 */
[----:B-1----:R-:W-:-:S13]  /*31d0*/  ISETP.NE.AND P0, PT, R0, RZ, PT ;  /* 0x000000ff0000720c */ /* 0x002fda0003f05270 */
[----:B------:R-:W-:Y:S05]  /*31e0*/  @P0 BRA `(.L_x_60) ;  /* 0x0000000000580947 */ /* 0x000fea0003800000 */
[----:B------:R-:W-:-:S13]  /*31f0*/  ELECT P0, URZ, PT ;  /* 0x0000000000ff782f */ /* 0x000fda0003800000 */
[----:B------:R-:W-:Y:S05]  /*3200*/  @!P0 BRA `(.L_x_61) ;  /* 0x0000000000608947 */ /* 0x000fea0003800000 */
[----:B------:R-:W-:Y:S01]  /*3210*/  UMOV UR5, 0x10 ;  /* 0x0000001000057882 */ /* 0x000fe20000000000 */
[----:B------:R-:W-:Y:S01]  /*3220*/  HFMA2 R0, -RZ, RZ, 0, 5.9604644775390625e-08 ;  /* 0x00000001ff007431 */ /* 0x000fe200000001ff */
[----:B------:R-:W-:-:S03]  /*3230*/  MOV R2, 0xffff ;  /* 0x0000ffff00027802 */ /* 0x000fc60000000f00 */
[----:B------:R-:W-:Y:S04]  /*3240*/  DEPBAR.LE SB1, 0x36 ;  /* 0x00009d800000791a */ /* 0x000fe80000000000 */
[----:B------:R-:W1:Y:S02]  /*3250*/  UTCATOMSWS.FIND_AND_SET.ALIGN UP0, UR5, UR5 ;  /* 0x00000005000575e3 */ /* 0x000e640008000800 */
[----:B-1----:R-:W-:Y:S01]  /*3260*/  MOV R3, UR5 ;  /* 0x0000000500037c02 */ /* 0x002fe20008000f00 */
[----:B------:R-:W-:Y:S06]  /*3270*/  BRA.U UP0, `(.L_x_62) ;  /* 0x0000000100187547 */ /* 0x000fec000b800000 */
.L_x_63:
[----:B------:R-:W-:Y:S05]  /*3280*/  NANOSLEEP 0x64 ;  /* 0x000000640000795d */ /* 0x000fea0003800000 */
[----:B------:R-:W-:-:S05]  /*3290*/  UMOV UR5, 0x10 ;  /* 0x0000001000057882 */ /* 0x000fca0000000000 */
[----:B------:R-:W-:Y:S04]  /*32a0*/  DEPBAR.LE SB1, 0x36 ;  /* 0x00009d800000791a */ /* 0x000fe80000000000 */
[----:B------:R-:W1:Y:S02]  /*32b0*/  UTCATOMSWS.FIND_AND_SET.ALIGN UP0, UR5, UR5 ;  /* 0x00000005000575e3 */ /* 0x000e640008000800 */
[----:B-1----:R-:W-:Y:S01]  /*32c0*/  MOV R3, UR5 ;  /* 0x0000000500037c02 */ /* 0x002fe20008000f00 */
[----:B------:R-:W-:Y:S05]  /*32d0*/  BRA.U !UP0, `(.L_x_63) ;  /* 0xfffffffd08e87547 */ /* 0x000fea000b83ffff */
.L_x_62:
[-C--:B------:R-:W-:Y:S02]  /*32e0*/  SHF.L.U32 R2, R2, R3.reuse, RZ ;  /* 0x0000000302027219 */ /* 0x080fe400000006ff */
[----:B------:R-:W-:Y:S01]  /*32f0*/  SHF.L.U32 R0, R0, R3, RZ ;  /* 0x0000000300007219 */ /* 0x000fe200000006ff */
[----:B------:R-:W-:Y:S02]  /*3300*/  IMAD.SHL.U32 R3, R3, 0x20, RZ ;  /* 0x0000002003037824 */ /* 0x000fe400078e00ff */
[----:B------:R1:W-:Y:S04]  /*3310*/  ATOMS.OR RZ, [UR4+0x14], R2 ;  /* 0x00001402ffff798c */ /* 0x0003e8000b000004 */
[----:B------:R1:W-:Y:S04]  /*3320*/  ATOMS.OR RZ, [UR4+0x18], R0 ;  /* 0x00001800ffff798c */ /* 0x0003e8000b000004 */
[----:B------:R1:W-:Y:S01]  /*3330*/  STS [UR37+0x1c0], R3 ;  /* 0x0001c003ff007988 */ /* 0x0003e20008000825 */
[----:B------:R-:W-:Y:S05]  /*3340*/  BRA `(.L_x_61) ;  /* 0x0000000000107947 */ /* 0x000fea0003800000 */
.L_x_60:
[----:B------:R-:W-:Y:S02]  /*3350*/  MOV R0, 0xffffffff ;  /* 0xffffffff00007802 */ /* 0x000fe40000000f00 */
[----:B------:R-:W-:-:S03]  /*3360*/  MOV R2, 0x3390 ;  /* 0x0000339000027802 */ /* 0x000fc60000000f00 */
[----:B------:R1:W-:Y:S04]  /*3370*/  STS [UR37+0x1c0], R0 ;  /* 0x0001c000ff007988 */ /* 0x0003e80008000825 */
[----:B-1-3-5:R-:W-:Y:S05]  /*3380*/  CALL.REL.NOINC `($__internal_1_$__cuda_sm10x_tcgen05_guardrail_trap_phase_invalid_during_alloc) ;  /* 0x00000090006c7944 */ /* 0x02afea0003c00000 */
.L_x_61:
[----:B------:R-:W-:Y:S05]  /*3390*/  WARPSYNC.ALL ;  /* 0x0000000000007948 */ /* 0x000fea0003800000 */
[----:B------:R-:W2:Y:S01]  /*33a0*/  S2UR UR6, SR_CgaCtaId ;  /* 0x00000000000679c3 */ /* 0x000ea20000008800 */
[----:B------:R-:W-:Y:S01]  /*33b0*/  UMOV UR4, 0x400 ;  /* 0x0000040000047882 */ /* 0x000fe20000000000 */
[----:B------:R-:W-:-:S06]  /*33c0*/  NOP ;  /* 0x0000000000007918 */ /* 0x000fcc0000000000 */
[----:B------:R-:W-:Y:S06]  /*33d0*/  BAR.ARV 0x6, 0xa0 ;  /* 0x0182800000007b1d */ /* 0x000fec0000002000 */
[----:B------:R-:W4:Y:S01]  /*33e0*/  LDCU UR7, c[0x0][0x38c] ;  /* 0x00007180ff0777ac */ /* 0x000f220008000800 */
[----:B------:R-:W-:Y:S01]  /*33f0*/  IMAD.MOV.U32 R11, RZ, RZ, 0x1 ;  /* 0x00000001ff0b7424 */ /* 0x000fe200078e00ff */
[----:B------:R-:W-:Y:S01]  /*3400*/  CS2R R8, SRZ ;  /* 0x0000000000087805 */ /* 0x000fe2000001ff00 */
[----:B------:R-:W-:Y:S01]  /*3410*/  IMAD.MOV.U32 R10, RZ, RZ, RZ ;  /* 0x000000ffff0a7224 */ /* 0x000fe200078e00ff */
[----:B------:R-:W-:Y:S01]  /*3420*/  UMOV UR18, URZ ;  /* 0x000000ff00127c82 */ /* 0x000fe20008000000 */
[----:B------:R-:W-:Y:S01]  /*3430*/  UMOV UR17, URZ ;  /* 0x000000ff00117c82 */ /* 0x000fe20008000000 */
[----:B------:R-:W-:Y:S01]  /*3440*/  UMOV UR20, 0x0 ;  /* 0x0000000000147882 */ /* 0x000fe20000000000 */
[----:B------:R-:W-:Y:S01]  /*3450*/  UMOV UR21, 0x84004a0 ;  /* 0x084004a000157882 */ /* 0x000fe20000000000 */
[----:B--2---:R-:W-:Y:S01]  /*3460*/  ULEA UR6, UR6, UR4, 0x18 ;  /* 0x0000000406067291 */ /* 0x004fe2000f8ec0ff */
[----:B------:R-:W2:Y:S03]  /*3470*/  LDCU UR4, c[0x0][0x38c] ;  /* 0x00007180ff0477ac */ /* 0x000ea60008000800 */
[----:B------:R-:W-:-:S02]  /*3480*/  UIADD3 UR11, UPT, UPT, UR6, 0xc400, URZ ;  /* 0x0000c400060b7890 */ /* 0x000fc4000fffe0ff */
[----:B----4-:R-:W-:-:S03]  /*3490*/  UIADD3 UR7, UPT, UPT, UR7, 0x1f, URZ ;  /* 0x0000001f07077890 */ /* 0x010fc6000fffe0ff */
[----:B-1----:R-:W1:Y:S01]  /*34a0*/  LDS R0, [UR6+0x1c0] ;  /* 0x0001c006ff007984 */ /* 0x002e620008000800 */
[----:B------:R-:W-:Y:S02]  /*34b0*/  UIADD3 UR12, UPT, UPT, UR6, 0x1a400, URZ ;  /* 0x0001a400060c7890 */ /* 0x000fe4000fffe0ff */
[----:B------:R-:W-:Y:S02]  /*34c0*/  USHF.R.S32.HI UR5, URZ, 0x1f, UR7 ;  /* 0x0000001fff057899 */ /* 0x000fe40008011407 */
[----:B------:R-:W-:Y:S02]  /*34d0*/  USHF.R.U32.HI UR11, URZ, 0x4, UR11 ;  /* 0x00000004ff0b7899 */ /* 0x000fe4000801160b */
[----:B------:R-:W-:Y:S02]  /*34e0*/  ULEA.HI UR5, UR5, UR7, URZ, 0x5 ;  /* 0x0000000705057291 */ /* 0x000fe4000f8f28ff */
[----:B------:R-:W-:Y:S02]  /*34f0*/  USHF.R.U32.HI UR12, URZ, 0x4, UR12 ;  /* 0x00000004ff0c7899 */ /* 0x000fe4000801160c */
[----:B------:R-:W-:-:S02]  /*3500*/  USHF.R.S32.HI UR5, URZ, 0x5, UR5 ;  /* 0x00000005ff057899 */ /* 0x000fc40008011405 */
[----:B------:R-:W-:Y:S02]  /*3510*/  ULOP3.LUT UR11, UR11, 0x3fff, URZ, 0xc0, !UPT ;  /* 0x00003fff0b0b7892 */ /* 0x000fe4000f8ec0ff */
[----:B------:R-:W-:Y:S02]  /*3520*/  UISETP.LT.AND UP0, UPT, UR5, 0x1, UPT ;  /* 0x000000010500788c */ /* 0x000fe4000bf01270 */
[----:B------:R-:W-:Y:S02]  /*3530*/  ULOP3.LUT UR12, UR12, 0x3fff, URZ, 0xc0, !UPT ;  /* 0x00003fff0c0c7892 */ /* 0x000fe4000f8ec0ff */
[----:B------:R-:W-:Y:S02]  /*3540*/  USEL UR10, UR5, 0x1, !UP0 ;  /* 0x00000001050a7887 */ /* 0x000fe4000c000000 */
[----:B------:R-:W-:Y:S02]  /*3550*/  ULOP3.LUT UR11, UR11, 0x10000, URZ, 0xfc, !UPT ;  /* 0x000100000b0b7892 */ /* 0x000fe4000f8efcff */
[----:B------:R-:W-:-:S02]  /*3560*/  ULOP3.LUT UR12, UR12, 0x10000, URZ, 0xfc, !UPT ;  /* 0x000100000c0c7892 */ /* 0x000fc4000f8efcff */
[----:B------:R-:W-:Y:S02]  /*3570*/  UIADD3 UR10, UPT, UPT, -UR10, URZ, URZ ;  /* 0x000000ff0a0a7290 */ /* 0x000fe4000fffe1ff */
[----:B--2---:R-:W-:Y:S01]  /*3580*/  UISETP.GE.AND UP3, UPT, UR4, 0x1, UPT ;  /* 0x000000010400788c */ /* 0x004fe2000bf66270 */
[----:B-1----:R-:W-:-:S15]  /*3590*/  R2UR UR19, R0 ;  /* 0x00000000001372ca */ /* 0x002fde00000e0000 */
.L_x_70:
[----:B------:R-:W-:Y:S02]  /*35a0*/  LEA R0, R10, UR6, 0x3 ;  /* 0x000000060a007c11 */ /* 0x000fe4000f8e18ff */
[----:B------:R-:W-:Y:S02]  /*35b0*/  SHF.L.U32 R5, R9, 0x1f, RZ ;  /* 0x0000001f09057819 */ /* 0x000fe400000006ff */
[----:B------:R-:W-:Y:S01]  /*35c0*/  PLOP3.LUT P0, PT, PT, PT, UP3, 0x80, 0x8 ;  /* 0x000000000008781c */ /* 0x000fe20003f0f038 */
[----:B------:R-:W-:Y:S01]  /*35d0*/  VIADD R3, R0, 0x140 ;  /* 0x0000014000037836 */ /* 0x000fe20000000000 */
[----:B-1----:R-:W1:Y:S02]  /*35e0*/  SYNCS.PHASECHK.TRANS64.TRYWAIT P1, [R0+URZ+0x130], R5 ;  /* 0x00013005000075a7 */ /* 0x002e6400080211ff */
[----:B-1--4-:R-:W-:Y:S09]  /*35f0*/  @!P1 BRA `(.L_x_64) ;  /* 0x0000008800049947 */ /* 0x012ff20003800000 */
.L_x_169:
[----:B------:R-:W-:Y:S01]  /*3600*/  LEA R4, R10, UR6, 0x4 ;  /* 0x000000060a047c11 */ /* 0x000fe2000f8e20ff */
[----:B------:R-:W-:Y:S01]  /*3610*/  @UP3 ULEA UR4, UR17, UR6, 0x3 ;  /* 0x0000000611043291 */ /* 0x000fe2000f8e18ff */
[----:B------:R-:W-:Y:S01]  /*3620*/  PLOP3.LUT P2, PT, PT, PT, PT, 0x80, 0x8 ;  /* 0x000000000008781c */ /* 0x000fe20003f4f070 */
[----:B------:R-:W-:Y:S01]  /*3630*/  ULEA UR9, UR18, UR6, 0x3 ;  /* 0x0000000612097291 */ /* 0x000fe2000f8e18ff */
[----:B------:R-:W-:Y:S02]  /*3640*/  PRMT R3, RZ, 0x654, R3 ;  /* 0x00000654ff037816 */ /* 0x000fe40000000003 */
[----:B-1----:R-:W1:Y:S01]  /*3650*/  LDS.128 R4, [R4+0x1a0] ;  /* 0x0001a00004047984 */ /* 0x002e620000000c00 */
[----:B------:R-:W-:Y:S02]  /*3660*/  @P0 SHF.L.U32 R2, R8, 0x1f, RZ ;  /* 0x0000001f08020819 */ /* 0x000fe400000006ff */
[----:B------:R-:W-:Y:S01]  /*3670*/  SHF.L.U32 R0, R11, 0x1f, RZ ;  /* 0x0000001f0b007819 */ /* 0x000fe200000006ff */
[----:B------:R-:W-:Y:S01]  /*3680*/  @!PT LDS RZ, [RZ] ;  /* 0x00000000fffff984 */ /* 0x000fe20000000800 */
[----:B------:R-:W-:Y:S01]  /*3690*/  @!PT LDS RZ, [RZ] ;  /* 0x00000000fffff984 */ /* 0x000fe20000000800 */
[----:B------:R-:W-:Y:S01]  /*36a0*/  @!PT LDS RZ, [RZ] ;  /* 0x00000000fffff984 */ /* 0x000fe20000000800 */
[----:B------:R-:W-:Y:S01]  /*36b0*/  @!PT LDS RZ, [RZ] ;  /* 0x00000000fffff984 */ /* 0x000fe20000000800 */
[----:B------:R2:W-:Y:S06]  /*36c0*/  MEMBAR.ALL.CTA ;  /* 0x0000000000007992 */ /* 0x0005ec0000008000 */
[----:B--2---:R-:W2:Y:S02]  /*36d0*/  FENCE.VIEW.ASYNC.S ;  /* 0x00000000000073c6 */ /* 0x004ea40000000000 */
[----:B--2---:R2:W-:Y:S01]  /*36e0*/  SYNCS.ARRIVE.TRANS64.RED.A1T0 RZ, [R3+URZ], RZ ;  /* 0x000000ff03ff79a7 */ /* 0x0045e200081004ff */
[----:B------:R2:W4:Y:S01]  /*36f0*/  @P0 SYNCS.PHASECHK.TRANS64.TRYWAIT P2, [UR4], R2 ;  /* 0x00000002ff0005a7 */ /* 0x0005220008041104 */
[----:B-1----:R-:W-:Y:S01]  /*3700*/  LOP3.LUT P1, RZ, R6, 0x1, RZ, 0xc0, !PT ;  /* 0x0000000106ff7812 */ /* 0x002fe2000782c0ff */
[----:B------:R-:W1:Y:S02]  /*3710*/  SYNCS.PHASECHK.TRANS64.TRYWAIT P0, [UR9+0x160], R0 ;  /* 0x00016000ff0075a7 */ /* 0x000e640008001109 */
[----:B-12-4-:R-:W-:Y:S10]  /*3720*/  @!P0 BRA `(.L_x_65) ;  /* 0x0000008400cc8947 */ /* 0x016ff40003800000 */
.L_x_171:
[----:B------:R-:W-:Y:S01]  /*3730*/  IADD3 R10, PT, PT, R10, 0x1, RZ ;  /* 0x000000010a0a7810 */ /* 0x000fe20007ffe0ff */
[----:B------:R-:W-:Y:S06]  /*3740*/  BRA.U !UP3, `(.L_x_66) ;  /* 0x000000010b887547 */ /* 0x000fec000b800000 */
[----:B------:R-:W-:Y:S02]  /*3750*/  ULEA UR8, UR18, UR19, 0x8 ;  /* 0x0000001312087291 */ /* 0x000fe4000f8e40ff */
[----:B------:R-:W-:Y:S01]  /*3760*/  UPLOP3.LUT UP4, UPT, UPT, UPT, UPT, 0x40, 0x4 ;  /* 0x000000000004789c */ /* 0x000fe20003f8e870 */
[----:B------:R-:W-:Y:S01]  /*3770*/  UMOV UR16, UR10 ;  /* 0x0000000a00107c82 */ /* 0x000fe20008000000 */
[----:B------:R-:W-:Y:S01]  /*3780*/  UMOV UR15, UR5 ;  /* 0x00000005000f7c82 */ /* 0x000fe20008000000 */
[----:B------:R-:W-:-:S08]  /*3790*/  UMOV UR14, UR17 ;  /* 0x00000011000e7c82 */ /* 0x000fd00008000000 */
.L_x_69:
[----:B------:R-:W-:Y:S02]  /*37a0*/  UIADD3 UR16, UPT, UPT, UR16, 0x1, URZ ;  /* 0x0000000110107890 */ /* 0x000fe4000fffe0ff */
[----:B--2---:R-:W-:Y:S02]  /*37b0*/  ULEA UR7, UR14, UR6, 0x3 ;  /* 0x000000060e077291 */ /* 0x004fe4000f8e18ff */
[----:B------:R-:W-:Y:S01]  /*37c0*/  UISETP.NE.AND UP0, UPT, UR16, URZ, UPT ;  /* 0x000000ff1000728c */ /* 0x000fe2000bf05270 */
[----:B----4-:R-:W-:Y:S10]  /*37d0*/  @P2 BRA `(.L_x_67) ;  /* 0x00000000000c2947 */ /* 0x010ff40003800000 */
[----:B-1----:R-:W-:Y:S04]  /*37e0*/  SHF.L.U32 R3, R8, 0x1f, RZ ;  /* 0x0000001f08037819 */ /* 0x002fe800000006ff */
[----:B------:R-:W1:Y:S02]  /*37f0*/  SYNCS.PHASECHK.TRANS64.TRYWAIT P0, [UR7], R3 ;  /* 0x00000003ff0075a7 */ /* 0x000e640008001107 */
[----:B-1----:R-:W-:Y:S05]  /*3800*/  @!P0 BRA `(.L_x_68) ;  /* 0x0000008400ac8947 */ /* 0x002fea0003800000 */
.L_x_67:
[----:B------:R-:W-:Y:S01]  /*3810*/  UISETP.NE.AND UP1, UPT, UR15, 0x1, UPT ;  /* 0x000000010f00788c */ /* 0x000fe2000bf25270 */
[----:B------:R-:W-:Y:S01]  /*3820*/  PLOP3.LUT P2, PT, PT, PT, PT, 0x80, 0x8 ;  /* 0x000000000008781c */ /* 0x000fe20003f4f070 */
[----:B------:R-:W-:Y:S02]  /*3830*/  UIADD3 UR17, UPT, UPT, UR14, 0x1, URZ ;  /* 0x000000010e117890 */ /* 0x000fe4000fffe0ff */
[----:B------:R-:W-:Y:S02]  /*3840*/  ULEA UR22, UR14, UR12, 0x9 ;  /* 0x0000000c0e167291 */ /* 0x000fe4000f8e48ff */
[----:B------:R-:W-:Y:S01]  /*3850*/  UISETP.NE.AND UP2, UPT, UR17, 0xe, UPT ;  /* 0x0000000e1100788c */ /* 0x000fe2000bf45270 */
[----:B------:R-:W-:Y:S01]  /*3860*/  PLOP3.LUT P0, PT, PT, PT, UP1, 0x80, 0x8 ;  /* 0x000000000008781c */ /* 0x000fe20003f0f018 */
[----:B------:R-:W-:Y:S02]  /*3870*/  ULEA UR24, UR14, UR11, 0x8 ;  /* 0x0000000b0e187291 */ /* 0x000fe4000f8e40ff */
[----:B------:R-:W-:Y:S02]  /*3880*/  USEL UR13, URZ, 0x1, UP2 ;  /* 0x00000001ff0d7887 */ /* 0x000fe40009000000 */
[----:B------:R-:W-:Y:S02]  /*3890*/  USEL UR17, UR17, URZ, UP2 ;  /* 0x000000ff11117287 */ /* 0x000fe40009000000 */
[----:B------:R-:W-:Y:S02]  /*38a0*/  UIADD3 UR7, UPT, UPT, UR7, 0x70, URZ ;  /* 0x0000007007077890 */ /* 0x000fe4000fffe0ff */
[----:B------:R-:W-:Y:S01]  /*38b0*/  @UP1 ULEA UR4, UR17, UR6, 0x3 ;  /* 0x0000000611041291 */ /* 0x000fe2000f8e18ff */
[----:B------:R-:W-:Y:S01]  /*38c0*/  LOP3.LUT R8, R8, UR13, RZ, 0x3c, !PT ;  /* 0x0000000d08087c12 */ /* 0x000fe2000f8e3cff */
[----:B------:R-:W-:Y:S01]  /*38d0*/  UMOV UR23, 0xc0004010 ;  /* 0xc000401000177882 */ /* 0x000fe20000000000 */
[----:B------:R-:W-:Y:S01]  /*38e0*/  UMOV UR25, 0xc0004010 ;  /* 0xc000401000197882 */ /* 0x000fe20000000000 */
[----:B------:R-:W-:Y:S01]  /*38f0*/  UIADD3 UR15, UPT, UPT, UR15, -0x1, URZ ;  /* 0xffffffff0f0f7890 */ /* 0x000fe2000fffe0ff */
[----:B-1----:R-:W-:Y:S01]  /*3900*/  @P0 SHF.L.U32 R0, R8, 0x1f, RZ ;  /* 0x0000001f08000819 */ /* 0x002fe200000006ff */
[----:B------:R-:W-:Y:S03]  /*3910*/  UMOV UR14, UR17 ;  /* 0x00000011000e7c82 */ /* 0x000fe60008000000 */
[----:B------:R2:W4:Y:S01]  /*3920*/  @P0 SYNCS.PHASECHK.TRANS64.TRYWAIT P2, [UR4], R0 ;  /* 0x00000000ff0005a7 */ /* 0x0005220008041104 */
[----:B------:R2:W-:Y:S01]  /*3930*/  UTCIMMA gdesc[UR24], gdesc[UR22], tmem[UR8], tmem[UR20], idesc[UR21], UP4 ;  /* 0x00ff1416180075ea */ /* 0x0005e2000a000108 */
[----:B------:R-:W-:Y:S01]  /*3940*/  UPLOP3.LUT UP4, UPT, UPT, UPT, UPT, 0x80, 0x8 ;  /* 0x000000000008789c */ /* 0x000fe20003f8f070 */
[----:B------:R2:W-:Y:S01]  /*3950*/  UTCBAR [UR7], URZ ;  /* 0x000000ff070073e9 */ /* 0x0005e200080000ff */
[----:B------:R-:W-:Y:S09]  /*3960*/  BRA.U UP0, `(.L_x_69) ;  /* 0xfffffffd008c7547 */ /* 0x000ff2000b83ffff */
.L_x_66:
[----:B------:R-:W-:Y:S01]  /*3970*/  UIADD3 UR18, UPT, UPT, UR18, 0x1, URZ ;  /* 0x0000000112127890 */ /* 0x000fe2000fffe0ff */
[C---:B------:R-:W-:Y:S01]  /*3980*/  ISETP.NE.AND P0, PT, R10.reuse, 0x2, PT ;  /* 0x000000020a00780c */ /* 0x040fe20003f05270 */
[----:B------:R-:W-:Y:S02]  /*3990*/  UIADD3 UR9, UPT, UPT, UR9, 0x150, URZ ;  /* 0x0000015009097890 */ /* 0x000fe4000fffe0ff */
[----:B------:R-:W-:Y:S01]  /*39a0*/  UISETP.NE.AND UP0, UPT, UR18, 0x2, UPT ;  /* 0x000000021200788c */ /* 0x000fe2000bf05270 */
[----:B-12---:R-:W-:Y:S02]  /*39b0*/  SEL R0, RZ, 0x1, P0 ;  /* 0x00000001ff007807 */ /* 0x006fe40000000000 */
[----:B------:R-:W-:Y:S01]  /*39c0*/  SEL R10, R10, RZ, P0 ;  /* 0x000000ff0a0a7207 */ /* 0x000fe20000000000 */
[----:B------:R-:W-:Y:S01]  /*39d0*/  USEL UR4, URZ, 0x1, UP0 ;  /* 0x00000001ff047887 */ /* 0x000fe20008000000 */
[----:B------:R-:W-:Y:S01]  /*39e0*/  LOP3.LUT R9, R9, R0, RZ, 0x3c, !PT ;  /* 0x0000000009097212 */ /* 0x000fe200078e3cff */
[----:B------:R-:W-:Y:S01]  /*39f0*/  USEL UR18, UR18, URZ, UP0 ;  /* 0x000000ff12127287 */ /* 0x000fe20008000000 */
[----:B------:R1:W-:Y:S03]  /*3a00*/  UTCBAR [UR9], URZ ;  /* 0x000000ff090073e9 */ /* 0x0003e600080000ff */
[----:B------:R-:W-:Y:S01]  /*3a10*/  LOP3.LUT R11, R11, UR4, RZ, 0x3c, !PT ;  /* 0x000000040b0b7c12 */ /* 0x000fe2000f8e3cff */
[----:B------:R-:W-:Y:S07]  /*3a20*/  @P1 BRA `(.L_x_70) ;  /* 0xfffffff800dc1947 */ /* 0x000fee000383ffff */
[----:B------:R-:W2:Y:S01]  /*3a30*/  S2UR UR4, SR_CgaCtaId ;  /* 0x00000000000479c3 */ /* 0x000ea20000008800 */
[----:B------:R-:W-:Y:S01]  /*3a40*/  ELECT P0, URZ, PT ;  /* 0x0000000000ff782f */ /* 0x000fe20003800000 */
[----:B------:R-:W-:Y:S01]  /*3a50*/  IMAD.MOV.U32 R0, RZ, RZ, 0x1 ;  /* 0x00000001ff007424 */ /* 0x000fe200078e00ff */
[----:B------:R-:W-:Y:S01]  /*3a60*/  UIADD3 UR6, UPT, UPT, UR6, 0x160, URZ ;  /* 0x0000016006067890 */ /* 0x000fe2000fffe0ff */
[----:B------:R-:W-:Y:S01]  /*3a70*/  SHF.L.U32 R3, R11, 0x1f, RZ ;  /* 0x0000001f0b037819 */ /* 0x000fe200000006ff */
[----:B------:R-:W-:-:S03]  /*3a80*/  UMOV UR5, 0x40 ;  /* 0x0000004000057882 */ /* 0x000fc60000000000 */
[----:B------:R-:W-:Y:S01]  /*3a90*/  UVIRTCOUNT.DEALLOC.SMPOOL 0x80 ;  /* 0x000000800000784c */ /* 0x000fe20000000000 */
[----:B--2---:R-:W-:Y:S02]  /*3aa0*/  ULEA UR4, UR4, UR5, 0x18 ;  /* 0x0000000504047291 */ /* 0x004fe4000f8ec0ff */
[----:B------:R-:W-:-:S07]  /*3ab0*/  ULEA UR5, UR18, UR6, 0x3 ;  /* 0x0000000612057291 */ /* 0x000fce000f8e18ff */
[----:B------:R2:W-:Y:S02]  /*3ac0*/  @P0 STS.U8 [UR4+0x1c], R0 ;  /* 0x00001c00ff000988 */ /* 0x0005e40008000004 */
[----:B------:R-:W3:Y:S02]  /*3ad0*/  SYNCS.PHASECHK.TRANS64.TRYWAIT P0, [UR5], R3 ;  /* 0x00000003ff0075a7 */ /* 0x000ee40008001105 */
[----:B--23--:R-:W-:Y:S05]  /*3ae0*/  @!P0 BRA `(.L_x_71) ;  /* 0x00000084000c8947 */ /* 0x00cfea0003800000 */
.L_x_174:
[----:B------:R-:W-:-:S04]  /*3af0*/  UIADD3 UR7, UPT, UPT, UR18, 0x1, URZ ;  /* 0x0000000112077890 */ /* 0x000fc8000fffe0ff */
[----:B------:R-:W-:-:S04]  /*3b00*/  UISETP.NE.AND UP0, UPT, UR7, 0x2, UPT ;  /* 0x000000020700788c */ /* 0x000fc8000bf05270 */
[----:B------:R-:W-:Y:S02]  /*3b10*/  USEL UR5, URZ, 0x1, UP0 ;  /* 0x00000001ff057887 */ /* 0x000fe40008000000 */
[----:B------:R-:W-:-:S04]  /*3b20*/  USEL UR7, UR7, URZ, UP0 ;  /* 0x000000ff07077287 */ /* 0x000fc80008000000 */
[----:B------:R-:W-:Y:S01]  /*3b30*/  ULEA UR7, UR7, UR6, 0x3 ;  /* 0x0000000607077291 */ /* 0x000fe2000f8e18ff */
[----:B--2---:R-:W-:-:S04]  /*3b40*/  LOP3.LUT R3, R11, UR5, RZ, 0x3c, !PT ;  /* 0x000000050b037c12 */ /* 0x004fc8000f8e3cff */
[----:B------:R-:W-:-:S04]  /*3b50*/  SHF.L.U32 R3, R3, 0x1f, RZ ;  /* 0x0000001f03037819 */ /* 0x000fc800000006ff */
[----:B------:R-:W2:Y:S02]  /*3b60*/  SYNCS.PHASECHK.TRANS64.TRYWAIT P0, [UR7], R3 ;  /* 0x00000003ff0075a7 */ /* 0x000ea40008001107 */
[----:B--2---:R-:W-:Y:S05]  /*3b70*/  @!P0 BRA `(.L_x_72) ;  /* 0x0000008400008947 */ /* 0x004fea0003800000 */
.L_x_176:
[----:B------:R-:W-:Y:S01]  /*3b80*/  NOP ;  /* 0x0000000000007918 */ /* 0x000fe20000000000 */
[----:B--2---:R-:W2:Y:S01]  /*3b90*/  LDS R0, [UR4+0x14] ;  /* 0x00001404ff007984 */ /* 0x004ea20008000800 */
[----:B------:R-:W-:Y:S01]  /*3ba0*/  ULOP3.LUT UR6, UR19, 0xffff, URZ, 0xc0, !UPT ;  /* 0x0000ffff13067892 */ /* 0x000fe2000f8ec0ff */
[----:B------:R-:W-:Y:S01]  /*3bb0*/  UMOV UR8, 0xffff ;  /* 0x0000ffff00087882 */ /* 0x000fe20000000000 */
[----:B------:R-:W-:Y:S02]  /*3bc0*/  UMOV UR5, 0x1 ;  /* 0x0000000100057882 */ /* 0x000fe40000000000 */
[----:B------:R-:W-:-:S04]  /*3bd0*/  USHF.R.U32.HI UR6, URZ, 0x5, UR6 ;  /* 0x00000005ff067899 */ /* 0x000fc80008011606 */
[----:B------:R-:W-:Y:S02]  /*3be0*/  USHF.L.U32 UR8, UR8, UR6, URZ ;  /* 0x0000000608087299 */ /* 0x000fe400080006ff */
[----:B------:R-:W-:-:S04]  /*3bf0*/  USHF.L.U32 UR5, UR5, UR6, URZ ;  /* 0x0000000605057299 */ /* 0x000fc800080006ff */
[----:B--2---:R-:W-:-:S04]  /*3c00*/  LOP3.LUT R0, R0, UR8, RZ, 0xc0, !PT ;  /* 0x0000000800007c12 */ /* 0x004fc8000f8ec0ff */
[----:B------:R-:W-:-:S13]  /*3c10*/  ISETP.NE.AND P0, PT, R0, UR8, PT ;  /* 0x0000000800007c0c */ /* 0x000fda000bf05270 */
[----:B------:R-:W-:Y:S05]  /*3c20*/  @P0 BRA `(.L_x_73) ;  /* 0x0000000000580947 */ /* 0x000fea0003800000 */
[----:B------:R-:W2:Y:S02]  /*3c30*/  LDS R0, [UR4+0x18] ;  /* 0x00001804ff007984 */ /* 0x000ea40008000800 */
[----:B--2---:R-:W-:-:S04]  /*3c40*/  LOP3.LUT R0, R0, UR5, RZ, 0xc0, !PT ;  /* 0x0000000500007c12 */ /* 0x004fc8000f8ec0ff */
[----:B------:R-:W-:-:S13]  /*3c50*/  ISETP.NE.AND P0, PT, R0, UR5, PT ;  /* 0x0000000500007c0c */ /* 0x000fda000bf05270 */
[----:B------:R-:W-:Y:S05]  /*3c60*/  @P0 BRA `(.L_x_74) ;  /* 0x00000000003c0947 */ /* 0x000fea0003800000 */
[----:B------:R-:W2:Y:S01]  /*3c70*/  S2R R2, SR_LANEID ;  /* 0x0000000000027919 */ /* 0x000ea20000000000 */
[----:B------:R-:W-:Y:S01]  /*3c80*/  ULOP3.LUT UR8, URZ, UR8, URZ, 0x33, !UPT ;  /* 0x00000008ff087292 */ /* 0x000fe2000f8e33ff */
[----:B------:R-:W-:Y:S01]  /*3c90*/  LOP3.LUT R4, RZ, UR5, RZ, 0x33, !PT ;  /* 0x00000005ff047c12 */ /* 0x000fe2000f8e33ff */
[----:B------:R-:W-:Y:S02]  /*3ca0*/  VOTEU.ANY UR7, UPT, PT ;  /* 0x0000000000077886 */ /* 0x000fe400038e0100 */
[----:B------:R-:W-:Y:S01]  /*3cb0*/  UFLO.U32 UR7, UR7 ;  /* 0x00000007000772bd */ /* 0x000fe200080e0000 */
[----:B------:R-:W3:Y:S01]  /*3cc0*/  REDUX UR5, R4 ;  /* 0x00000000040573c4 */ /* 0x000ee20000000000 */
[----:B------:R-:W-:-:S06]  /*3cd0*/  IMAD.U32 R0, RZ, RZ, UR8 ;  /* 0x00000008ff007e24 */ /* 0x000fcc000f8e00ff */
[----:B------:R1:W-:Y:S01]  /*3ce0*/  UTCATOMSWS.AND URZ, UR8 ;  /* 0x0000000800ff79e3 */ /* 0x0003e20008000000 */
[----:B------:R-:W4:Y:S01]  /*3cf0*/  REDUX UR6, R0 ;  /* 0x00000000000673c4 */ /* 0x000f220000000000 */
[----:B--2---:R-:W-:Y:S01]  /*3d00*/  ISETP.EQ.U32.AND P0, PT, R2, UR7, PT ;  /* 0x0000000702007c0c */ /* 0x004fe2000bf02070 */
[----:B---3--:R-:W-:Y:S01]  /*3d10*/  IMAD.U32 R2, RZ, RZ, UR5 ;  /* 0x00000005ff027e24 */ /* 0x008fe2000f8e00ff */
[----:B----4-:R-:W-:-:S11]  /*3d20*/  MOV R3, UR6 ;  /* 0x0000000600037c02 */ /* 0x010fd60008000f00 */
[----:B------:R1:W-:Y:S04]  /*3d30*/  @P0 ATOMS.AND RZ, [UR4+0x14], R3 ;  /* 0x00001403ffff098c */ /* 0x0003e8000a800004 */
[----:B------:R1:W-:Y:S01]  /*3d40*/  @P0 ATOMS.AND RZ, [UR4+0x18], R2 ;  /* 0x00001802ffff098c */ /* 0x0003e2000a800004 */
[----:B------:R-:W-:Y:S05]  /*3d50*/  BRA `(.L_x_75) ;  /* 0x0000000000147947 */ /* 0x000fea0003800000 */
.L_x_74:
[----:B------:R-:W-:Y:S02]  /*3d60*/  MOV R2, 0x3d80 ;  /* 0x00003d8000027802 */ /* 0x000fe40000000f00 */
[----:B-1--45:R-:W-:Y:S05]  /*3d70*/  CALL.REL.NOINC `($__internal_0_$__cuda_sm10x_tcgen05_guardrail_trap_col_being_dealloced_not_returned_by_alloc) ;  /* 0x0000008400e47944 */ /* 0x032fea0003c00000 */
[----:B------:R-:W-:Y:S05]  /*3d80*/  BRA `(.L_x_75) ;  /* 0x0000000000087947 */ /* 0x000fea0003800000 */
.L_x_73:
[----:B------:R-:W-:Y:S02]  /*3d90*/  MOV R2, 0x3db0 ;  /* 0x00003db000027802 */ /* 0x000fe40000000f00 */
[----:B-1--45:R-:W-:Y:S05]  /*3da0*/  CALL.REL.NOINC `($__internal_2_$__cuda_sm10x_tcgen05_guardrail_trap_unallocated_columns_being_dealloced) ;  /* 0x0000008400f07944 */ /* 0x032fea0003c00000 */
.L_x_75:
[----:B------:R-:W-:Y:S01]  /*3db0*/  NOP ;  /* 0x0000000000007918 */ /* 0x000fe20000000000 */
[----:B-1----:R-:W-:Y:S05]  /*3dc0*/  EXIT ;  /* 0x000000000000794d */ /* 0x002fea0003800000 */
.L_x_59:
[----:B------:R-:W-:-:S09]  /*3dd0*/  UISETP.NE.OR UP2, UPT, UR8, 0x3, !UP2 ;  /* 0x000000030800788c */ /* 0x000fd2000d745670 */
[----:B------:R-:W-:Y:S05]  /*3de0*/  BRA.U UP2, `(.L_x_76) ;  /* 0x0000001102147547 */ /* 0x000fea000b800000 */
[----:B------:R-:W1:Y:S01]  /*3df0*/  LDC R0, c[0x0][0xb30] ;  /* 0x0002cc00ff007b82 */ /* 0x000e620000000800 */
[----:B------:R-:W2:Y:S01]  /*3e00*/  LDCU.64 UR8, c[0x0][0x888] ;  /* 0x00011100ff0877ac */ /* 0x000ea20008000a00 */
[----:B------:R-:W-:Y:S02]  /*3e10*/  HFMA2 R29, -RZ, RZ, 0, 0 ;  /* 0x00000000ff1d7431 */ /* 0x000fe400000001ff */
[----:B------:R-:W-:Y:S01]  /*3e20*/  IMAD.MOV.U32 R31, RZ, RZ, 0x1 ;  /* 0x00000001ff1f7424 */ /* 0x000fe200078e00ff */
[----:B------:R-:W-:Y:S01]  /*3e30*/  MOV R23, 0x2000 ;  /* 0x0000200000177802 */ /* 0x000fe20000000f00 */
[----:B------:R-:W4:Y:S01]  /*3e40*/  LDCU.64 UR4, c[0x0][0x890] ;  /* 0x00011200ff0477ac */ /* 0x000f220008000a00 */
[----:B------:R-:W-:Y:S01]  /*3e50*/  IMAD.MOV.U32 R30, RZ, RZ, RZ ;  /* 0x000000ffff1e7224 */ /* 0x000fe200078e00ff */
[----:B------:R-:W3:Y:S01]  /*3e60*/  LDC R19, c[0x0][0x370] ;  /* 0x0000dc00ff137b82 */ /* 0x000ee20000000800 */
[----:B------:R-:W-:Y:S01]  /*3e70*/  UMOV UR7, 0x400 ;  /* 0x0000040000077882 */ /* 0x000fe20000000000 */
[----:B------:R-:W-:-:S02]  /*3e80*/  UPLOP3.LUT UP1, UPT, UPT, UPT, UPT, 0x40, 0x4 ;  /* 0x000000000004789c */ /* 0x000fc40003f2e870 */
[----:B------:R-:W-:-:S04]  /*3e90*/  ULEA UR7, UR37, UR7, 0x18 ;  /* 0x0000000725077291 */ /* 0x000fc8000f8ec0ff */
[----:B------:R-:W3:Y:S01]  /*3ea0*/  LDC R2, c[0x0][0xb0c] ;  /* 0x0002c300ff027b82 */ /* 0x000ee20000000800 */
[----:B------:R-:W-:Y:S02]  /*3eb0*/  UIADD3 UR13, UPT, UPT, UR7, 0xf8, URZ ;  /* 0x000000f8070d7890 */ /* 0x000fe4000fffe0ff */
[----:B--2---:R-:W-:Y:S02]  /*3ec0*/  UISETP.NE.U32.AND UP2, UPT, UR8, URZ, UPT ;  /* 0x000000ff0800728c */ /* 0x004fe4000bf45070 */
[----:B------:R-:W-:Y:S02]  /*3ed0*/  UIADD3 UR33, UPT, UPT, UR7, 0xe0, URZ ;  /* 0x000000e007217890 */ /* 0x000fe4000fffe0ff */
[----:B----4-:R-:W-:Y:S01]  /*3ee0*/  UISETP.NE.U32.AND UP3, UPT, UR4, URZ, UPT ;  /* 0x000000ff0400728c */ /* 0x010fe2000bf65070 */
[----:B------:R-:W2:Y:S01]  /*3ef0*/  LDC R18, c[0x0][0xb20] ;  /* 0x0002c800ff127b82 */ /* 0x000ea20000000800 */
[----:B-1----:R-:W-:Y:S01]  /*3f00*/  ISETP.NE.AND P1, PT, R0, 0x1, PT ;  /* 0x000000010000780c */ /* 0x002fe20003f25270 */
[----:B------:R-:W-:-:S02]  /*3f10*/  UISETP.NE.AND.EX UP2, UPT, UR9, URZ, UPT, UP2 ;  /* 0x000000ff0900728c */ /* 0x000fc4000bf45320 */
[----:B------:R-:W-:Y:S02]  /*3f20*/  UIADD3 UR25, UPT, UPT, UR7, 0xe8, URZ ;  /* 0x000000e807197890 */ /* 0x000fe4000fffe0ff */
[----:B------:R-:W-:Y:S02]  /*3f30*/  UIADD3 UR17, UPT, UPT, UR7, 0xf0, URZ ;  /* 0x000000f007117890 */ /* 0x000fe4000fffe0ff */
[----:B------:R-:W1:Y:S01]  /*3f40*/  LDC.64 R32, c[0x0][0x348] ;  /* 0x0000d200ff207b82 */ /* 0x000e620000000a00 */
[----:B------:R-:W-:Y:S02]  /*3f50*/  UPRMT UR13, UR37, 0x654, UR13 ;  /* 0x00000654250d7896 */ /* 0x000fe4000800000d */
[----:B------:R-:W-:-:S05]  /*3f60*/  UISETP.NE.AND.EX UP3, UPT, UR5, URZ, UPT, UP3 ;  /* 0x000000ff0500728c */ /* 0x000fca000bf65330 */
[----:B------:R-:W4:Y:S08]  /*3f70*/  LDC.64 R16, c[0x0][0xb10] ;  /* 0x0002c400ff107b82 */ /* 0x000f300000000a00 */
[----:B------:R-:W1:Y:S08]  /*3f80*/  LDC.64 R6, c[0x0][0xb18] ;  /* 0x0002c600ff067b82 */ /* 0x000e700000000a00 */
[----:B------:R-:W1:Y:S08]  /*3f90*/  LDC.64 R4, c[0x0][0xb28] ;  /* 0x0002ca00ff047b82 */ /* 0x000e700000000a00 */
[----:B--23--:R-:W1:Y:S02]  /*3fa0*/  LDC R22, c[0x0][0x374] ;  /* 0x0000dd00ff167b82 */ /* 0x00ce640000000800 */
.L_x_87:
[C---:B------:R-:W-:Y:S02]  /*3fb0*/  LEA R0, R30.reuse, UR7, 0x3 ;  /* 0x000000071e007c11 */ /* 0x040fe4000f8e18ff */
[----:B------:R-:W-:Y:S02]  /*3fc0*/  SHF.L.U32 R3, R29, 0x1f, RZ ;  /* 0x0000001f1d037819 */ /* 0x000fe400000006ff */
[----:B------:R-:W-:Y:S02]  /*3fd0*/  LEA R24, R30, UR7, 0x4 ;  /* 0x000000071e187c11 */ /* 0x000fe4000f8e20ff */
[----:B--2---:R-:W2:Y:S02]  /*3fe0*/  SYNCS.PHASECHK.TRANS64.TRYWAIT P0, [R0+URZ+0x130], R3 ;  /* 0x00013003000075a7 */ /* 0x004ea400080011ff */
[----:B--2---:R-:W-:Y:S05]  /*3ff0*/  @!P0 BRA `(.L_x_77) ;  /* 0x0000007c00f88947 */ /* 0x004fea0003800000 */
.L_x_177:
[----:B------:R-:W-:Y:S01]  /*4000*/  ISETP.GE.AND P0, PT, R72, 0x1, PT ;  /* 0x000000014800780c */ /* 0x000fe20003f06270 */
[----:B------:R-:W3:Y:S01]  /*4010*/  LDS.128 R24, [R24+0x1a0] ;  /* 0x0001a00018187984 */ /* 0x000ee20000000c00 */
[----:B--2---:R-:W-:Y:S01]  /*4020*/  VIADD R0, R0, 0x140 ;  /* 0x0000014000007836 */ /* 0x004fe20000000000 */
[----:B------:R-:W-:Y:S01]  /*4030*/  @!PT LDS RZ, [RZ] ;  /* 0x00000000fffff984 */ /* 0x000fe20000000800 */
[----:B------:R-:W-:Y:S01]  /*4040*/  @!PT LDS RZ, [RZ] ;  /* 0x00000000fffff984 */ /* 0x000fe20000000800 */
[----:B------:R-:W-:Y:S01]  /*4050*/  @!PT LDS RZ, [RZ] ;  /* 0x00000000fffff984 */ /* 0x000fe20000000800 */
[----:B------:R-:W-:Y:S01]  /*4060*/  @!PT LDS RZ, [RZ] ;  /* 0x00000000fffff984 */ /* 0x000fe20000000800 */
[----:B------:R2:W-:Y:S06]  /*4070*/  MEMBAR.ALL.CTA ;  /* 0x0000000000007992 */ /* 0x0005ec0000008000 */
[----:B--2---:R-:W2:Y:S01]  /*4080*/  FENCE.VIEW.ASYNC.S ;  /* 0x00000000000073c6 */ /* 0x004ea20000000000 */
[----:B------:R-:W-:Y:S04]  /*4090*/  PRMT R0, RZ, 0x654, R0 ;  /* 0x00000654ff007816 */ /* 0x000fe80000000000 */
[----:B--2---:R2:W-:Y:S01]  /*40a0*/  SYNCS.ARRIVE.TRANS64.RED.A1T0 RZ, [R0+URZ], RZ ;  /* 0x000000ff00ff79a7 */ /* 0x0045e200081004ff */
[----:B---3--:R-:W-:Y:S11]  /*40b0*/  LOP3.LUT P3, RZ, R26, 0x1, RZ, 0xc0, !PT ;  /* 0x000000011aff7812 */ /* 0x008ff6000786c0ff */
[----:B------:R-:W-:Y:S02]  /*40c0*/  @!UPT UIADD3 URZ, UPT, UPT, URZ, URZ, URZ ;  /* 0x000000fffffff290 */ /* 0x000fe4000fffe0ff */
[----:B------:R-:W-:Y:S02]  /*40d0*/  @P3 MOV R13, R24 ;  /* 0x00000018000d3202 */ /* 0x000fe40000000f00 */
[----:B------:R-:W-:Y:S01]  /*40e0*/  @P3 LOP3.LUT R8, R25, 0xffff, RZ, 0xc0, !PT ;  /* 0x0000ffff19083812 */ /* 0x000fe200078ec0ff */
[----:B--2---:R-:W-:Y:S06]  /*40f0*/  @!P0 BRA `(.L_x_78) ;  /* 0x0000000000a48947 */ /* 0x004fec0003800000 */
[----:B-1----:R-:W-:Y:S01]  /*4100*/  IMAD.HI.U32 R35, R22, R7, RZ ;  /* 0x0000000716237227 */ /* 0x002fe200078e00ff */
[----:B------:R-:W-:Y:S02]  /*4110*/  ISETP.NE.AND P0, PT, R6, 0x1, PT ;  /* 0x000000010600780c */ /* 0x000fe40003f05270 */
[----:B------:R-:W-:Y:S01]  /*4120*/  ISETP.NE.AND P2, PT, R72, 0x1, PT ;  /* 0x000000014800780c */ /* 0x000fe20003f45270 */
[----:B----4-:R-:W-:Y:S01]  /*4130*/  IMAD.HI.U32 R34, R19, R16, RZ ;  /* 0x0000001013227227 */ /* 0x010fe200078e00ff */
[----:B------:R-:W-:Y:S02]  /*4140*/  SHF.R.U32.HI R35, RZ, R18, R35 ;  /* 0x00000012ff237219 */ /* 0x000fe40000011623 */
[----:B------:R-:W-:Y:S01]  /*4150*/  ISETP.NE.AND P4, PT, R2, 0x1, PT ;  /* 0x000000010200780c */ /* 0x000fe20003f85270 */
[----:B------:R-:W-:Y:S01]  /*4160*/  IMAD.HI.U32 R36, R13, R16, RZ ;  /* 0x000000100d247227 */ /* 0x000fe200078e00ff */
[----:B------:R-:W-:Y:S02]  /*4170*/  SHF.R.U32.HI R34, RZ, R17, R34 ;  /* 0x00000011ff227219 */ /* 0x000fe40000011622 */
[----:B------:R-:W-:Y:S01]  /*4180*/  SEL R3, R22, R35, !P0 ;  /* 0x0000002316037207 */ /* 0x000fe20004000000 */
[C---:B------:R-:W-:Y:S01]  /*4190*/  IMAD.HI.U32 R35, R8.reuse, R7, RZ ;  /* 0x0000000708237227 */ /* 0x040fe200078e00ff */
[----:B------:R-:W-:Y:S02]  /*41a0*/  SEL R11, R19, R34, !P4 ;  /* 0x00000022130b7207 */ /* 0x000fe40006000000 */
[----:B------:R-:W-:Y:S01]  /*41b0*/  SHF.R.U32.HI R36, RZ, R17, R36 ;  /* 0x00000011ff247219 */ /* 0x000fe20000011624 */
[----:B------:R-:W-:Y:S01]  /*41c0*/  IMAD.HI.U32 R38, R3, R4, RZ ;  /* 0x0000000403267227 */ /* 0x000fe200078e00ff */
[----:B------:R-:W-:Y:S03]  /*41d0*/  SHF.R.U32.HI R35, RZ, R18, R35 ;  /* 0x00000012ff237219 */ /* 0x000fe60000011623 */
[----:B------:R-:W-:Y:S01]  /*41e0*/  IMAD.HI.U32 R34, R11, R4, RZ ;  /* 0x000000040b227227 */ /* 0x000fe200078e00ff */
[----:B------:R-:W-:Y:S02]  /*41f0*/  @P2 SHF.R.U32.HI R3, RZ, R5, R38 ;  /* 0x00000005ff032219 */ /* 0x000fe40000011626 */
[----:B------:R-:W-:Y:S02]  /*4200*/  SEL R9, R8, R35, !P0 ;  /* 0x0000002308097207 */ /* 0x000fe40004000000 */
[----:B------:R-:W-:Y:S01]  /*4210*/  @P2 SHF.R.U32.HI R11, RZ, R5, R34 ;  /* 0x00000005ff0b2219 */ /* 0x000fe20000011622 */
[C---:B------:R-:W-:Y:S01]  /*4220*/  IMAD R10, R72.reuse, R3, RZ ;  /* 0x00000003480a7224 */ /* 0x040fe200078e02ff */
[----:B------:R-:W-:Y:S01]  /*4230*/  SEL R3, R13, R36, !P4 ;  /* 0x000000240d037207 */ /* 0x000fe20006000000 */
[C---:B------:R-:W-:Y:S03]  /*4240*/  IMAD.HI.U32 R14, R9.reuse, R4, RZ ;  /* 0x00000004090e7227 */ /* 0x040fe600078e00ff */
[----:B------:R-:W-:Y:S01]  /*4250*/  ISETP.GE.AND P0, PT, R9, R10, PT ;  /* 0x0000000a0900720c */ /* 0x000fe20003f06270 */
[C---:B------:R-:W-:Y:S01]  /*4260*/  IMAD R12, R72.reuse, R11, RZ ;  /* 0x0000000b480c7224 */ /* 0x040fe200078e02ff */
[-C--:B------:R-:W-:Y:S04]  /*4270*/  SHF.R.U32.HI R14, RZ, R5.reuse, R14 ;  /* 0x00000005ff0e7219 */ /* 0x080fe8000001160e */
[----:B------:R-:W-:Y:S02]  /*4280*/  ISETP.GE.OR P0, PT, R3, R12, P0 ;  /* 0x0000000c0300720c */ /* 0x000fe40000706670 */
[----:B------:R-:W-:Y:S05]  /*4290*/  SEL R15, R9, R14, !P2 ;  /* 0x0000000e090f7207 */ /* 0x000fea0005000000 */
[----:B------:R-:W-:Y:S04]  /*42a0*/  IMAD.MOV R14, RZ, RZ, -R15 ;  /* 0x000000ffff0e7224 */ /* 0x000fe800078e0a0f */
[----:B------:R-:W-:Y:S02]  /*42b0*/  IMAD R14, R72, R14, R9 ;  /* 0x0000000e480e7224 */ /* 0x000fe400078e0209 */
[C---:B------:R-:W-:Y:S05]  /*42c0*/  @!P0 IMAD.HI.U32 R10, R3.reuse, R4, RZ ;  /* 0x00000004030a8227 */ /* 0x040fea00078e00ff */
[----:B------:R-:W-:Y:S04]  /*42d0*/  @!P0 SHF.R.U32.HI R10, RZ, R5, R10 ;  /* 0x00000005ff0a8219 */ /* 0x000fe8000001160a */
[----:B------:R-:W-:Y:S01]  /*42e0*/  @!P0 SEL R0, R3, R10, !P2 ;  /* 0x0000000a03008207 */ /* 0x000fe20005000000 */
[----:B------:R-:W-:Y:S03]  /*42f0*/  IMAD.MOV R10, RZ, RZ, -R3 ;  /* 0x000000ffff0a7224 */ /* 0x000fe600078e0a03 */
[----:B------:R-:W-:Y:S01]  /*4300*/  @!P0 IADD3 R15, PT, PT, R15, -R0, RZ ;  /* 0x800000000f0f8210 */ /* 0x000fe20007ffe0ff */
[----:B------:R-:W-:Y:S01]  /*4310*/  @!P0 IMAD R0, R11, R14, R0 ;  /* 0x0000000e0b008224 */ /* 0x000fe200078e0200 */
[----:B------:R-:W-:Y:S01]  /*4320*/  IADD3 R11, PT, PT, -R9, RZ, RZ ;  /* 0x000000ff090b7210 */ /* 0x000fe20007ffe1ff */
[----:B------:R-:W-:Y:S02]  /*4330*/  IMAD R13, R2, R10, R13 ;  /* 0x0000000a020d7224 */ /* 0x000fe400078e020d */
[----:B------:R-:W-:Y:S02]  /*4340*/  @!P0 IMAD R9, R15, R72, R3 ;  /* 0x000000480f098224 */ /* 0x000fe400078e0203 */
[----:B------:R-:W-:Y:S02]  /*4350*/  @!P0 IMAD.MOV.U32 R3, RZ, RZ, R0 ;  /* 0x000000ffff038224 */ /* 0x000fe400078e0000 */
[----:B------:R-:W-:Y:S02]  /*4360*/  IMAD R8, R6, R11, R8 ;  /* 0x0000000b06087224 */ /* 0x000fe400078e0208 */
[----:B------:R-:W-:Y:S02]  /*4370*/  IMAD R13, R3, R2, R13 ;  /* 0x00000002030d7224 */ /* 0x000fe400078e020d */
[----:B------:R-:W-:Y:S02]  /*4380*/  IMAD R8, R9, R6, R8 ;  /* 0x0000000609087224 */ /* 0x000fe400078e0208 */
.L_x_78:
[----:B------:R-:W-:Y:S05]  /*4390*/  BRA.U UP1, `(.L_x_79) ;  /* 0x0000000101107547 */ /* 0x000fea000b800000 */
[----:B------:R-:W-:Y:S04]  /*43a0*/  MOV R0, UR6 ;  /* 0x0000000600007c02 */ /* 0x000fe80008000f00 */
[----:B------:R-:W-:Y:S04]  /*43b0*/  SHF.L.U32 R3, R0, 0x1f, RZ ;  /* 0x0000001f00037819 */ /* 0x000fe800000006ff */
[----:B------:R-:W2:Y:S02]  /*43c0*/  SYNCS.PHASECHK.TRANS64.TRYWAIT P0, [UR7+0x128], R3 ;  /* 0x00012803ff0075a7 */ /* 0x000ea40008001107 */
[----:B--2---:R-:W-:Y:S05]  /*43d0*/  @!P0 BRA `(.L_x_80) ;  /* 0x0000007c00148947 */ /* 0x004fea0003800000 */
.L_x_79:
[----:B------:R-:W-:Y:S02]  /*43e0*/  R2UR UR35, R21 ;  /* 0x00000000152372ca */ /* 0x000fe400000e0000 */
[----:B------:R-:W-:Y:S02]  /*43f0*/  R2UR UR34, R20 ;  /* 0x00000000142272ca */ /* 0x000fe400000e0000 */
[----:B------:R-:W-:Y:S02]  /*4400*/  ISETP.NE.U32.AND P2, PT, RZ, UR4, PT ;  /* 0x00000004ff007c0c */ /* 0x000fe4000bf45070 */
[----:B------:R-:W-:Y:S02]  /*4410*/  SHF.L.U32 R12, R31, 0x1f, RZ ;  /* 0x0000001f1f0c7819 */ /* 0x000fe400000006ff */
[----:B------:R-:W-:Y:S05]  /*4420*/  ISETP.NE.AND.EX P2, PT, RZ, UR5, PT, P2 ;  /* 0x00000005ff007c0c */ /* 0x000fea000bf45320 */
[----:B------:R-:W-:Y:S02]  /*4430*/  USHF.L.U32 UR35, UR35, 0x7, URZ ;  /* 0x0000000723237899 */ /* 0x000fe400080006ff */
[----:B------:R-:W-:Y:S01]  /*4440*/  USHF.L.U32 UR34, UR34, 0x8, URZ ;  /* 0x0000000822227899 */ /* 0x000fe200080006ff */
[----:B------:R-:W-:Y:S11]  /*4450*/  BRA.U !UP3, `(.L_x_81) ;  /* 0x000000010b347547 */ /* 0x000ff6000b800000 */
[----:B------:R-:W-:Y:S01]  /*4460*/  UPLOP3.LUT UP0, UPT, UPT, UPT, UP2, 0x80, 0x8 ;  /* 0x000000000008789c */ /* 0x000fe20003f0f020 */
[----:B--2---:R-:W-:Y:S02]  /*4470*/  HFMA2 R0, -RZ, RZ, 0, 5.9604644775390625e-08 ;  /* 0x00000001ff007431 */ /* 0x004fe400000001ff */
[----:B------:R-:W-:Y:S03]  /*4480*/  IMAD.MOV.U32 R151, RZ, RZ, 0x1 ;  /* 0x00000001ff977424 */ /* 0x000fe600078e00ff */
[----:B------:R-:W-:Y:S05]  /*4490*/  PLOP3.LUT P0, PT, PT, PT, UP0, 0x80, 0x8 ;  /* 0x000000000008781c */ /* 0x000fea0003f0f008 */
[----:B------:R-:W2:Y:S01]  /*44a0*/  @UP0 LDCU.64 UR10, c[0x0][0x888] ;  /* 0x00011100ff0a07ac */ /* 0x000ea20008000a00 */
[----:B------:R-:W-:Y:S07]  /*44b0*/  @UP0 UIMAD UR8, UR36, UR4, URZ ;  /* 0x00000004240802a4 */ /* 0x000fee000f8e02ff */
[----:B------:R-:W-:Y:S01]  /*44c0*/  @!P0 PRMT R151, R0, 0x7610, R151 ;  /* 0x0000761000978816 */ /* 0x000fe20000000097 */
[----:B--2---:R-:W-:Y:S03]  /*44d0*/  @UP0 UIMAD.WIDE UR10, UR8, 0x4, UR10 ;  /* 0x00000004080a08a5 */ /* 0x004fe6000f8e020a */
[----:B------:R-:W2:Y:S03]  /*44e0*/  @!UP0 LDCU UR8, c[0x0][0x880] ;  /* 0x00011000ff0887ac */ /* 0x000ea60008000800 */
[----:B------:R-:W-:Y:S01]  /*44f0*/  IMAD.U32 R10, RZ, RZ, UR10 ;  /* 0x0000000aff0a7e24 */ /* 0x000fe2000f8e00ff */
[----:B------:R-:W-:Y:S05]  /*4500*/  MOV R11, UR11 ;  /* 0x0000000b000b7c02 */ /* 0x000fea0008000f00 */
[----:B-----5:R3:W5:Y:S02]  /*4510*/  @P0 LDG.E R82, desc[UR46][R10.64] ;  /* 0x0000002e0a520981 */ /* 0x020764000c1e1900 */
[----:B--23--:R-:W-:Y:S07]  /*4520*/  @!P0 IMAD.U32 R82, RZ, RZ, UR8 ;  /* 0x00000008ff528e24 */ /* 0x00cfee000f8e00ff */
.L_x_81:
[----:B-----5:R-:W-:Y:S01]  /*4530*/  @!P2 ISETP.EQ.AND P0, PT, R82, RZ, PT ;  /* 0x000000ff5200a20c */ /* 0x020fe20003f02270 */
[----:B------:R-:W-:Y:S01]  /*4540*/  @!UPT UIADD3 URZ, UPT, UPT, URZ, URZ, URZ ;  /* 0x000000fffffff290 */ /* 0x000fe2000fffe0ff */
[----:B------:R-:W-:Y:S11]  /*4550*/  @!P2 BRA `(.L_x_82) ;  /* 0x000000000014a947 */ /* 0x000ff60003800000 */
[----:B------:R-:W-:Y:S02]  /*4560*/  LOP3.LUT P2, RZ, R151, 0xff, RZ, 0xc0, !PT ;  /* 0x000000ff97ff7812 */ /* 0x000fe4000784c0ff */
[----:B------:R-:W-:Y:S04]  /*4570*/  PLOP3.LUT P0, PT, PT, PT, UP0, 0x80, 0x8 ;  /* 0x000000000008781c */ /* 0x000fe80003f0f008 */
[----:B------:R-:W-:Y:S07]  /*4580*/  PLOP3.LUT P0, PT, P0, PT, PT, 0x8, 0x80 ;  /* 0x000000000080781c */ /* 0x000fee000070e170 */
[----:B------:R-:W-:Y:S11]  /*4590*/  @P2 ISETP.EQ.AND P0, PT, R82, RZ, PT ;  /* 0x000000ff5200220c */ /* 0x000ff60003f02270 */
[----:B------:R-:W-:Y:S02]  /*45a0*/  @!UPT UIADD3 URZ, UPT, UPT, URZ, URZ, URZ ;  /* 0x000000fffffff290 */ /* 0x000fe4000fffe0ff */
.L_x_82:
[----:B------:R-:W3:Y:S01]  /*45b0*/  SYNCS.PHASECHK.TRANS64.TRYWAIT P2, [UR7+0x100], R12 ;  /* 0x0001000cff0075a7 */ /* 0x000ee20008041107 */
[----:B------:R-:W-:Y:S04]  /*45c0*/  ELECT P4, URZ, PT ;  /* 0x0000000000ff782f */ /* 0x000fe80003880000 */
[----:B------:R-:W-:Y:S11]  /*45d0*/  PLOP3.LUT P4, PT, P0, P4, PT, 0xf2, 0x2f ;  /* 0x00000000002f781c */ /* 0x000ff60000789e72 */
[----:B------:R-:W-:Y:S02]  /*45e0*/  @!UPT UIADD3 URZ, UPT, UPT, URZ, URZ, URZ ;  /* 0x000000fffffff290 */ /* 0x000fe4000fffe0ff */
[----:B-1----:R-:W-:Y:S05]  /*45f0*/  @!P4 IADD3 R9, P0, PT, R32, 0x580, RZ ;  /* 0x000005802009c810 */ /* 0x002fea0007f1e0ff */
[----:B--2---:R-:W-:Y:S01]  /*4600*/  @!P4 IMAD.X R0, RZ, RZ, R33, P0 ;  /* 0x000000ffff00c224 */ /* 0x004fe200000e0621 */
[----:B---3--:R-:W-:Y:S07]  /*4610*/  @!P2 BRA `(.L_x_83) ;  /* 0x00000078009ca947 */ /* 0x008fee0003800000 */
.L_x_180:
[----:B------:R-:W-:Y:S01]  /*4620*/  @!P4 R2UR UR8, R0 ;  /* 0x000000000008c2ca */ /* 0x000fe200000e0000 */
[----:B------:R-:W-:Y:S01]  /*4630*/  VOTEU.ALL UP1, P4 ;  /* 0x0000000000ff7886 */ /* 0x000fe20002020000 */
[----:B------:R-:W-:Y:S01]  /*4640*/  @!P4 R2UR UR9, R9 ;  /* 0x000000000909c2ca */ /* 0x000fe200000e0000 */
[----:B------:R-:W-:Y:S01]  /*4650*/  @!P4 IMAD.MOV.U32 R0, RZ, RZ, 0x2000 ;  /* 0x00002000ff00c424 */ /* 0x000fe200078e00ff */
[----:B------:R-:W-:Y:S01]  /*4660*/  UMOV UR10, 0x0 ;  /* 0x00000000000a7882 */ /* 0x000fe20000000000 */
[----:B------:R-:W-:Y:S01]  /*4670*/  UMOV UR11, 0x10000000 ;  /* 0x10000000000b7882 */ /* 0x000fe20000000000 */
[----:B------:R-:W-:Y:S01]  /*4680*/  @!UP1 UIADD3 UR32, UPT, UPT, UR7, 0x200, URZ ;  /* 0x0000020007209890 */ /* 0x000fe2000fffe0ff */
[----:B------:R-:W-:Y:S01]  /*4690*/  @!P4 IADD3 R9, P0, PT, R32, 0x580, RZ ;  /* 0x000005802009c810 */ /* 0x000fe20007f1e0ff */
[----:B------:R-:W-:Y:S05]  /*46a0*/  VOTEU.ALL UP1, P4 ;  /* 0x0000000000ff7886 */ /* 0x000fea0002020000 */
[----:B------:R-:W-:Y:S01]  /*46b0*/  IMAD.U32 R11, RZ, RZ, UR8 ;  /* 0x00000008ff0b7e24 */ /* 0x000fe2000f8e00ff */
[----:B------:R-:W-:Y:S01]  /*46c0*/  UPRMT UR8, UR37, 0x654, UR33 ;  /* 0x0000065425087896 */ /* 0x000fe20008000021 */
[----:B------:R-:W-:Y:S03]  /*46d0*/  IMAD.U32 R10, RZ, RZ, UR9 ;  /* 0x00000009ff0a7e24 */ /* 0x000fe6000f8e00ff */
[----:B------:R-:W-:Y:S02]  /*46e0*/  @!P4 R2UR UR15, R11 ;  /* 0x000000000b0fc2ca */ /* 0x000fe400000e0000 */
[----:B------:R-:W-:Y:S11]  /*46f0*/  @!P4 R2UR UR14, R10 ;  /* 0x000000000a0ec2ca */ /* 0x000ff600000e0000 */
[----:B------:R-:W-:Y:S02]  /*4700*/  @!UPT UIADD3 URZ, UPT, UPT, URZ, URZ, URZ ;  /* 0x000000fffffff290 */ /* 0x000fe4000fffe0ff */
[----:B------:R2:W-:Y:S01]  /*4710*/  @!UP1 UTMALDG.3D [UR32], [UR14], desc[UR10] ;  /* 0x00000a200e0095b4 */ /* 0x0005e20008011000 */
[----:B------:R3:W-:Y:S01]  /*4720*/  @!P4 SYNCS.ARRIVE.TRANS64.RED.A0TR RZ, [UR7+0xe0], R0 ;  /* 0x0000e000ffffc9a7 */ /* 0x0007e20008300407 */
[----:B------:R-:W-:Y:S01]  /*4730*/  SYNCS.ARRIVE.TRANS64.RED.A1T0 RZ, [UR8], RZ ;  /* 0x000000ffffff79a7 */ /* 0x000fe20008100408 */
[----:B---3--:R-:W-:Y:S01]  /*4740*/  @!P4 IMAD.X R0, RZ, RZ, R33, P0 ;  /* 0x000000ffff00c224 */ /* 0x008fe200000e0621 */
[----:B------:R-:W3:Y:S02]  /*4750*/  SYNCS.PHASECHK.TRANS64.TRYWAIT P2, [UR7+0x108], R12 ;  /* 0x0001080cff0075a7 */ /* 0x000ee40008041107 */
[----:B--23--:R-:W-:Y:S05]  /*4760*/  @!P2 BRA `(.L_x_84) ;  /* 0x000000780060a947 */ /* 0x00cfea0003800000 */
.L_x_182:
        /* <DEDUP_REMOVED lines=8> */
[----:B------:R-:W-:Y:S01]  /*47f0*/  @!UP1 UIADD3 UR24, UPT, UPT, UR7, 0x2200, URZ ;  /* 0x0000220007189890 */ /* 0x000fe2000fffe0ff */
[----:B------:R-:W-:Y:S01]  /*4800*/  VOTEU.ALL UP1, P4 ;  /* 0x0000000000ff7886 */ /* 0x000fe20002020000 */
[----:B------:R-:W-:Y:S01]  /*4810*/  UMOV UR27, UR35 ;  /* 0x00000023001b7c82 */ /* 0x000fe20008000000 */
[----:B------:R-:W-:Y:S02]  /*4820*/  UMOV UR28, UR36 ;  /* 0x00000024001c7c82 */ /* 0x000fe40008000000 */
[----:B------:R-:W-:Y:S01]  /*4830*/  IMAD.U32 R11, RZ, RZ, UR8 ;  /* 0x00000008ff0b7e24 */ /* 0x000fe2000f8e00ff */
[----:B------:R-:W-:Y:S01]  /*4840*/  UPRMT UR8, UR37, 0x654, UR25 ;  /* 0x0000065425087896 */ /* 0x000fe20008000019 */
[----:B------:R-:W-:Y:S02]  /*4850*/  IMAD.U32 R10, RZ, RZ, UR9 ;  /* 0x00000009ff0a7e24 */ /* 0x000fe4000f8e00ff */
[----:B------:R-:W-:Y:S01]  /*4860*/  @!P4 IMAD.X R20, RZ, RZ, R33, P0 ;  /* 0x000000ffff14c224 */ /* 0x000fe200000e0621 */
[----:B------:R-:W-:Y:S02]  /*4870*/  @!P4 R2UR UR15, R11 ;  /* 0x000000000b0fc2ca */ /* 0x000fe400000e0000 */
[----:B------:R-:W-:Y:S11]  /*4880*/  @!P4 R2UR UR14, R10 ;  /* 0x000000000a0ec2ca */ /* 0x000ff600000e0000 */
[----:B------:R-:W-:Y:S02]  /*4890*/  @!UPT UIADD3 URZ, UPT, UPT, URZ, URZ, URZ ;  /* 0x000000fffffff290 */ /* 0x000fe4000fffe0ff */
[----:B------:R2:W-:Y:S01]  /*48a0*/  @!UP1 UTMALDG.3D [UR24], [UR14], desc[UR10] ;  /* 0x00000a180e0095b4 */ /* 0x0005e20008011000 */
[----:B------:R2:W-:Y:S01]  /*48b0*/  @!P4 SYNCS.ARRIVE.TRANS64.RED.A0TR RZ, [UR7+0xe8], R0 ;  /* 0x0000e800ffffc9a7 */ /* 0x0005e20008300407 */
[----:B------:R-:W-:Y:S01]  /*48c0*/  SYNCS.ARRIVE.TRANS64.RED.A1T0 RZ, [UR8], RZ ;  /* 0x000000ffffff79a7 */ /* 0x000fe20008100408 */
[----:B------:R-:W3:Y:S02]  /*48d0*/  SYNCS.PHASECHK.TRANS64.TRYWAIT P2, [UR7+0x110], R12 ;  /* 0x0001100cff0075a7 */ /* 0x000ee40008041107 */
[----:B--23--:R-:W-:Y:S05]  /*48e0*/  @!P2 BRA `(.L_x_85) ;  /* 0x000000780018a947 */ /* 0x00cfea0003800000 */
.L_x_184:
[----:B------:R-:W2:Y:S01]  /*48f0*/  LDC.64 R14, c[0x0][0xb10] ;  /* 0x0002c400ff0e7b82 */ /* 0x000ea20000000a00 */
[----:B------:R-:W-:Y:S01]  /*4900*/  @!P4 R2UR UR8, R20 ;  /* 0x000000001408c2ca */ /* 0x000fe200000e0000 */
[----:B------:R-:W-:Y:S01]  /*4910*/  VOTEU.ALL UP1, P4 ;  /* 0x0000000000ff7886 */ /* 0x000fe20002020000 */
[----:B------:R-:W-:Y:S01]  /*4920*/  @!P4 R2UR UR9, R21 ;  /* 0x000000001509c2ca */ /* 0x000fe200000e0000 */
[----:B------:R-:W-:Y:S01]  /*4930*/  UMOV UR10, 0x0 ;  /* 0x00000000000a7882 */ /* 0x000fe20000000000 */
[----:B------:R-:W-:Y:S03]  /*4940*/  UMOV UR11, 0x10000000 ;  /* 0x10000000000b7882 */ /* 0x000fe60000000000 */
[----:B------:R-:W3:Y:S01]  /*4950*/  LDC.64 R10, c[0x0][0xb18] ;  /* 0x0002c600ff0a7b82 */ /* 0x000ee20000000a00 */
[----:B------:R-:W-:Y:S01]  /*4960*/  @!UP1 UIADD3 UR18, UPT, UPT, UR34, 0x80, URZ ;  /* 0x0000008022129890 */ /* 0x000fe2000fffe0ff */
[----:B------:R-:W-:Y:S01]  /*4970*/  @P3 SHF.R.U32.HI R28, RZ, 0x10, R25 ;  /* 0x00000010ff1c3819 */ /* 0x000fe20000011619 */
[----:B------:R-:W-:Y:S01]  /*4980*/  @!UP1 UIADD3 UR16, UPT, UPT, UR7, 0x4200, URZ ;  /* 0x0000420007109890 */ /* 0x000fe2000fffe0ff */
[----:B------:R-:W-:Y:S01]  /*4990*/  VIADD R30, R30, 0x1 ;  /* 0x000000011e1e7836 */ /* 0x000fe20000000000 */
[----:B------:R-:W-:Y:S03]  /*49a0*/  VOTEU.ALL UP1, P4 ;  /* 0x0000000000ff7886 */ /* 0x000fe60002020000 */
[----:B------:R-:W5:Y:S01]  /*49b0*/  @!P1 LDC R0, c[0x0][0xb20] ;  /* 0x0002c800ff009b82 */ /* 0x000f620000000800 */
[----:B------:R-:W-:Y:S01]  /*49c0*/  UMOV UR19, UR35 ;  /* 0x0000002300137c82 */ /* 0x000fe20008000000 */
[----:B------:R-:W-:Y:S01]  /*49d0*/  IMAD.U32 R21, RZ, RZ, UR8 ;  /* 0x00000008ff157e24 */ /* 0x000fe2000f8e00ff */
[----:B------:R-:W-:Y:S05]  /*49e0*/  UMOV UR20, UR36 ;  /* 0x0000002400147c82 */ /* 0x000fea0008000000 */
[----:B-1----:R-:W1:Y:S01]  /*49f0*/  @!P1 LDC R3, c[0x0][0xb0c] ;  /* 0x0002c300ff039b82 */ /* 0x002e620000000800 */
[----:B------:R-:W-:Y:S01]  /*4a00*/  IMAD.U32 R20, RZ, RZ, UR9 ;  /* 0x00000009ff147e24 */ /* 0x000fe2000f8e00ff */
[----:B------:R-:W-:Y:S01]  /*4a10*/  UPRMT UR8, UR37, 0x654, UR17 ;  /* 0x0000065425087896 */ /* 0x000fe20008000011 */
[----:B------:R-:W-:Y:S03]  /*4a20*/  @!P4 R2UR UR15, R21 ;  /* 0x00000000150fc2ca */ /* 0x000fe600000e0000 */
[----:B------:R-:W-:Y:S01]  /*4a30*/  @!P4 R2UR UR14, R20 ;  /* 0x00000000140ec2ca */ /* 0x000fe200000e0000 */
[----:B------:R-:W-:Y:S11]  /*4a40*/  @!P4 IMAD.MOV.U32 R20, RZ, RZ, 0x2000 ;  /* 0x00002000ff14c424 */ /* 0x000ff600078e00ff */
[----:B------:R-:W-:Y:S01]  /*4a50*/  @!UPT UIADD3 URZ, UPT, UPT, URZ, URZ, URZ ;  /* 0x000000fffffff290 */ /* 0x000fe2000fffe0ff */
[----:B------:R1:W-:Y:S01]  /*4a60*/  @!UP1 UTMALDG.3D [UR16], [UR14], desc[UR10] ;  /* 0x00000a100e0095b4 */ /* 0x0003e20008011000 */
[----:B------:R1:W-:Y:S02]  /*4a70*/  @!P4 SYNCS.ARRIVE.TRANS64.RED.A0TR RZ, [UR7+0xf0], R20 ;  /* 0x0000f014ffffc9a7 */ /* 0x0003e40008300407 */
[----:B-1----:R-:W-:Y:S01]  /*4a80*/  @!P1 ISETP.NE.AND P2, PT, R3, 0x1, PT ;  /* 0x000000010300980c */ /* 0x002fe20003f45270 */
[C---:B--2---:R-:W-:Y:S01]  /*4a90*/  @!P1 IMAD.HI.U32 R14, R13.reuse, R14, RZ ;  /* 0x0000000e0d0e9227 */ /* 0x044fe200078e00ff */
[----:B---3--:R-:W-:Y:S03]  /*4aa0*/  @!P1 ISETP.NE.AND P0, PT, R10, 0x1, PT ;  /* 0x000000010a00980c */ /* 0x008fe60003f05270 */
[C---:B------:R-:W-:Y:S01]  /*4ab0*/  @!P1 IMAD.HI.U32 R11, R8.reuse, R11, RZ ;  /* 0x0000000b080b9227 */ /* 0x040fe200078e00ff */
[----:B------:R-:W-:Y:S04]  /*4ac0*/  @!P1 SHF.R.U32.HI R14, RZ, R15, R14 ;  /* 0x0000000fff0e9219 */ /* 0x000fe8000001160e */
[----:B-----5:R-:W-:Y:S01]  /*4ad0*/  @!P1 SHF.R.U32.HI R9, RZ, R0, R11 ;  /* 0x00000000ff099219 */ /* 0x020fe2000001160b */
[----:B------:R-:W-:Y:S01]  /*4ae0*/  SYNCS.ARRIVE.TRANS64.RED.A1T0 RZ, [UR8], RZ ;  /* 0x000000ffffff79a7 */ /* 0x000fe20008100408 */
[----:B------:R-:W-:Y:S02]  /*4af0*/  @!P1 SEL R14, R13, R14, !P2 ;  /* 0x0000000e0d0e9207 */ /* 0x000fe40005000000 */
[----:B------:R-:W-:Y:S01]  /*4b00*/  @!P1 SEL R9, R8, R9, !P0 ;  /* 0x0000000908099207 */ /* 0x000fe20004000000 */
[----:B------:R-:W1:Y:S04]  /*4b10*/  SYNCS.PHASECHK.TRANS64.TRYWAIT P5, [UR7+0x118], R12 ;  /* 0x0001180cff0075a7 */ /* 0x000e6800080a1107 */
[----:B------:R-:W-:Y:S02]  /*4b20*/  @!P1 IMAD.IADD R0, R9, 0x1, -R14 ;  /* 0x0000000109009824 */ /* 0x000fe400078e0a0e */
[----:B------:R-:W-:Y:S02]  /*4b30*/  @!P1 IMAD.IADD R9, R14, 0x1, -R9 ;  /* 0x000000010e099824 */ /* 0x000fe400078e0a09 */
[----:B------:R-:W-:Y:S02]  /*4b40*/  @!P1 IMAD R13, R0, R3, R13 ;  /* 0x00000003000d9224 */ /* 0x000fe400078e020d */
[----:B------:R-:W-:Y:S01]  /*4b50*/  @!P1 IMAD R8, R9, R10, R8 ;  /* 0x0000000a09089224 */ /* 0x000fe200078e0208 */
[----:B-1----:R-:W-:Y:S06]  /*4b60*/  @!P5 BRA `(.L_x_86) ;  /* 0x000000740090d947 */ /* 0x002fec0003800000 */
.L_x_186:
[----:B-1----:R-:W-:Y:S01]  /*4b70*/  @!P4 IADD3 R3, P0, PT, R32, 0x580, RZ ;  /* 0x000005802003c810 */ /* 0x002fe20007f1e0ff */
[----:B------:R-:W-:Y:S01]  /*4b80*/  VOTEU.ALL UP1, P4 ;  /* 0x0000000000ff7886 */ /* 0x000fe20002020000 */
[----:B------:R-:W-:Y:S01]  /*4b90*/  UMOV UR18, 0x0 ;  /* 0x0000000000127882 */ /* 0x000fe20000000000 */
[----:B------:R-:W-:Y:S01]  /*4ba0*/  UMOV UR19, 0x10000000 ;  /* 0x1000000000137882 */ /* 0x000fe20000000000 */
[----:B------:R-:W-:Y:S01]  /*4bb0*/  @!P4 R2UR UR9, R3 ;  /* 0x000000000309c2ca */ /* 0x000fe200000e0000 */
[----:B------:R-:W-:Y:S01]  /*4bc0*/  @!P4 IMAD.X R0, RZ, RZ, R33, P0 ;  /* 0x000000ffff00c224 */ /* 0x000fe200000e0621 */
[----:B------:R-:W-:Y:S01]  /*4bd0*/  @!UP1 UIADD3 UR10, UPT, UPT, UR34, 0xc0, URZ ;  /* 0x000000c0220a9890 */ /* 0x000fe2000fffe0ff */
[----:B------:R-:W-:Y:S01]  /*4be0*/  ISETP.NE.AND P0, PT, R30, 0x2, PT ;  /* 0x000000021e00780c */ /* 0x000fe20003f05270 */
[----:B------:R-:W-:Y:S01]  /*4bf0*/  UMOV UR11, UR35 ;  /* 0x00000023000b7c82 */ /* 0x000fe20008000000 */
[----:B------:R-:W-:Y:S01]  /*4c00*/  UMOV UR12, UR36 ;  /* 0x00000024000c7c82 */ /* 0x000fe20008000000 */
[----:B------:R-:W-:Y:S01]  /*4c10*/  @!P4 R2UR UR8, R0 ;  /* 0x000000000008c2ca */ /* 0x000fe200000e0000 */
[----:B------:R-:W-:Y:S01]  /*4c20*/  IMAD.IADD R20, R8, 0x1, R150 ;  /* 0x0000000108147824 */ /* 0x000fe200078e0296 */
[----:B------:R-:W-:Y:S01]  /*4c30*/  @P3 R2UR UR36, R28 ;  /* 0x000000001c2432ca */ /* 0x000fe200000e0000 */
[----:B------:R-:W-:Y:S01]  /*4c40*/  IMAD.IADD R21, R13, 0x1, R152 ;  /* 0x000000010d157824 */ /* 0x000fe200078e0298 */
[----:B------:R-:W-:Y:S02]  /*4c50*/  SEL R0, RZ, 0x1, P0 ;  /* 0x00000001ff007807 */ /* 0x000fe40000000000 */
[----:B------:R-:W-:Y:S01]  /*4c60*/  LOP3.LUT R31, R31, 0x1, RZ, 0x3c, !PT ;  /* 0x000000011f1f7812 */ /* 0x000fe200078e3cff */
[----:B------:R-:W-:Y:S01]  /*4c70*/  IMAD.U32 R10, RZ, RZ, UR9 ;  /* 0x00000009ff0a7e24 */ /* 0x000fe2000f8e00ff */
[----:B------:R-:W-:Y:S01]  /*4c80*/  @!UP1 UIADD3 UR9, UPT, UPT, UR7, 0xf8, URZ ;  /* 0x000000f807099890 */ /* 0x000fe2000fffe0ff */
[----:B------:R-:W-:Y:S02]  /*4c90*/  LOP3.LUT R29, R29, R0, RZ, 0x3c, !PT ;  /* 0x000000001d1d7212 */ /* 0x000fe400078e3cff */
[----:B------:R-:W-:Y:S02]  /*4ca0*/  SEL R30, R30, RZ, P0 ;  /* 0x000000ff1e1e7207 */ /* 0x000fe40000000000 */
[----:B------:R-:W-:Y:S01]  /*4cb0*/  IMAD.U32 R11, RZ, RZ, UR8 ;  /* 0x00000008ff0b7e24 */ /* 0x000fe2000f8e00ff */
[----:B------:R-:W-:Y:S01]  /*4cc0*/  @!P4 R2UR UR14, R10 ;  /* 0x000000000a0ec2ca */ /* 0x000fe200000e0000 */
[----:B------:R-:W-:Y:S01]  /*4cd0*/  @!UP1 UIADD3 UR8, UPT, UPT, UR7, 0x6200, URZ ;  /* 0x0000620007089890 */ /* 0x000fe2000fffe0ff */
[----:B------:R-:W-:Y:S02]  /*4ce0*/  VOTEU.ALL UP1, P4 ;  /* 0x0000000000ff7886 */ /* 0x000fe40002020000 */
[----:B------:R-:W-:Y:S11]  /*4cf0*/  @!P4 R2UR UR15, R11 ;  /* 0x000000000b0fc2ca */ /* 0x000ff600000e0000 */
[----:B------:R-:W-:Y:S02]  /*4d00*/  @!UPT UIADD3 URZ, UPT, UPT, URZ, URZ, URZ ;  /* 0x000000fffffff290 */ /* 0x000fe4000fffe0ff */
[----:B------:R2:W-:Y:S01]  /*4d10*/  @!UP1 UTMALDG.3D [UR8], [UR14], desc[UR18] ;  /* 0x000012080e0095b4 */ /* 0x0005e20008011000 */
[----:B------:R2:W-:Y:S01]  /*4d20*/  @!P4 SYNCS.ARRIVE.TRANS64.RED.A0TR RZ, [UR7+0xf8], R23 ;  /* 0x0000f817ffffc9a7 */ /* 0x0005e20008300407 */
[----:B------:R-:W-:Y:S01]  /*4d30*/  UPLOP3.LUT UP1, UPT, UPT, UPT, UPT, 0x80, 0x8 ;  /* 0x000000000008789c */ /* 0x000fe20003f2f070 */
[----:B------:R-:W-:Y:S01]  /*4d40*/  SYNCS.ARRIVE.TRANS64.RED.A1T0 RZ, [UR13], RZ ;  /* 0x000000ffffff79a7 */ /* 0x000fe2000810040d */
[----:B------:R-:W-:Y:S09]  /*4d50*/  @P3 BRA `(.L_x_87) ;  /* 0xfffffff000943947 */ /* 0x000ff2000383ffff */
[----:B------:R-:W-:-:S04]  /*4d60*/  SHF.L.U32 R3, R31, 0x1f, RZ ;  /* 0x0000001f1f037819 */ /* 0x000fc800000006ff */
[----:B------:R-:W1:Y:S02]  /*4d70*/  SYNCS.PHASECHK.TRANS64.TRYWAIT P0, [UR7+0x100], R3 ;  /* 0x00010003ff0075a7 */ /* 0x000e640008001107 */
[----:B-1----:R-:W-:Y:S05]  /*4d80*/  @!P0 BRA `(.L_x_88) ;  /* 0x0000007400208947 */ /* 0x002fea0003800000 */
.L_x_188:
[----:B------:R-:W3:Y:S02]  /*4d90*/  SYNCS.PHASECHK.TRANS64.TRYWAIT P0, [UR7+0x108], R3 ;  /* 0x00010803ff0075a7 */ /* 0x000ee40008001107 */
[----:B---3--:R-:W-:Y:S05]  /*4da0*/  @!P0 BRA `(.L_x_89) ;  /* 0x0000007400308947 */ /* 0x008fea0003800000 */
.L_x_190:
[----:B------:R-:W3:Y:S02]  /*4db0*/  SYNCS.PHASECHK.TRANS64.TRYWAIT P0, [UR7+0x110], R3 ;  /* 0x00011003ff0075a7 */ /* 0x000ee40008001107 */
[----:B---3--:R-:W-:Y:S05]  /*4dc0*/  @!P0 BRA `(.L_x_90) ;  /* 0x0000007400408947 */ /* 0x008fea0003800000 */
.L_x_192:
[----:B-1----:R-:W-:-:S07]  /*4dd0*/  MOV R0, UR7 ;  /* 0x0000000700007c02 */ /* 0x002fce0008000f00 */
.L_x_91:
[----:B-1----:R-:W-:-:S04]  /*4de0*/  SHF.L.U32 R3, R31, 0x1f, RZ ;  /* 0x0000001f1f037819 */ /* 0x002fc800000006ff */
[----:B------:R1:W3:Y:S03]  /*4df0*/  SYNCS.PHASECHK.TRANS64.TRYWAIT P0, [R0+URZ+0x118], R3 ;  /* 0x00011803000075a7 */ /* 0x0002e600080011ff */
[----:B---3--:R-:W-:Y:S05]  /*4e00*/  @!P0 NANOSLEEP.SYNCS 0x989680 ;  /* 0x009896800000895d */ /* 0x008fea0003900000 */
[----:B------:R-:W3:Y:S02]  /*4e10*/  @!P0 SYNCS.PHASECHK.TRANS64 P0, [R0+URZ+0x118], R3 ;  /* 0x00011803000085a7 */ /* 0x000ee400080010ff */
[----:B--23--:R-:W-:Y:S05]  /*4e20*/  @P0 EXIT ;  /* 0x000000000000094d */ /* 0x00cfea0003800000 */
[----:B------:R-:W-:Y:S05]  /*4e30*/  BRA `(.L_x_91) ;  /* 0xfffffffc00e87947 */ /* 0x000fea000383ffff */
.L_x_76:
[----:B------:R-:W-:-:S06]  /*4e40*/  UISETP.GE.AND UP1, UPT, UR8, 0x4, UPT ;  /* 0x000000040800788c */ /* 0x000fcc000bf26270 */
[----:B------:R-:W-:-:S13]  /*4e50*/  PLOP3.LUT P0, PT, PT, PT, UP1, 0x80, 0x8 ;  /* 0x000000000008781c */ /* 0x000fda0003f0f018 */
[----:B------:R-:W-:Y:S05]  /*4e60*/  @!P0 EXIT ;  /* 0x000000000000894d */ /* 0x000fea0003800000 */
[----:B------:R-:W-:Y:S01]  /*4e70*/  BAR.SYNC.DEFER_BLOCKING 0x6, 0xa0 ;  /* 0x0182800000007b1d */ /* 0x000fe20000010000 */
[C---:B------:R-:W-:Y:S01]  /*4e80*/  IMAD.U32 R79, R167.reuse, 0x10000, RZ ;  /* 0x00010000a74f7824 */ /* 0x040fe200078e00ff */
[C---:B------:R-:W-:Y:S01]  /*4e90*/  R2P PR, R167.reuse, 0x6 ;  /* 0x00000006a7007804 */ /* 0x040fe20000000000 */
[----:B------:R-:W-:Y:S01]  /*4ea0*/  IMAD.SHL.U32 R2, R167, 0x40, RZ ;  /* 0x00000040a7027824 */ /* 0x000fe200078e00ff */
[----:B------:R-:W-:Y:S01]  /*4eb0*/  CS2R R160, SRZ ;  /* 0x0000000000a07805 */ /* 0x000fe2000001ff00 */
[----:B------:R-:W-:Y:S01]  /*4ec0*/  IMAD.MOV.U32 R164, RZ, RZ, 0x20 ;  /* 0x00000020ffa47424 */ /* 0x000fe200078e00ff */
[----:B------:R-:W-:Y:S02]  /*4ed0*/  UMOV UR49, 0x400 ;  /* 0x0000040000317882 */ /* 0x000fe40000000000 */
[----:B------:R-:W1:Y:S01]  /*4ee0*/  LDC R157, c[0x0][0x370] ;  /* 0x0000dc00ff9d7b82 */ /* 0x000e620000000800 */
[----:B------:R-:W-:Y:S01]  /*4ef0*/  ULEA UR49, UR37, UR49, 0x18 ;  /* 0x0000003125317291 */ /* 0x000fe2000f8ec0ff */
[----:B------:R-:W-:Y:S01]  /*4f00*/  LOP3.LUT R79, R79, 0x600000, RZ, 0xc0, !PT ;  /* 0x006000004f4f7812 */ /* 0x000fe200078ec0ff */
[----:B------:R-:W-:Y:S01]  /*4f10*/  IMAD.SHL.U32 R153, R167, 0x8, RZ ;  /* 0x00000008a7997824 */ /* 0x000fe200078e00ff */
[----:B------:R-:W-:Y:S01]  /*4f20*/  LOP3.LUT R4, R2, 0x180, RZ, 0xc0, !PT ;  /* 0x0000018002047812 */ /* 0x000fe200078ec0ff */
[----:B------:R-:W-:Y:S01]  /*4f30*/  IMAD.MOV.U32 R165, RZ, RZ, 0x10 ;  /* 0x00000010ffa57424 */ /* 0x000fe200078e00ff */
[----:B------:R-:W-:Y:S01]  /*4f40*/  SEL R164, R164, 0xffffffe0, !P2 ;  /* 0xffffffe0a4a47807 */ /* 0x000fe20005000000 */
[----:B------:R-:W-:Y:S01]  /*4f50*/  UIADD3 UR4, UPT, UPT, UR49, 0x8200, URZ ;  /* 0x0000820031047890 */ /* 0x000fe2000fffe0ff */
[----:B------:R-:W2:Y:S01]  /*4f60*/  LDC R74, c[0x0][0xb0c] ;  /* 0x0002c300ff4a7b82 */ /* 0x000ea20000000800 */
[----:B------:R-:W-:Y:S01]  /*4f70*/  LOP3.LUT R153, R4, 0x30, R153, 0xf8, !PT ;  /* 0x0000003004997812 */ /* 0x000fe200078ef899 */
[----:B------:R-:W-:Y:S01]  /*4f80*/  IMAD.MOV.U32 R76, RZ, RZ, RZ ;  /* 0x000000ffff4c7224 */ /* 0x000fe200078e00ff */
[----:B------:R-:W-:Y:S01]  /*4f90*/  SEL R165, R165, 0xfffffff0, !P1 ;  /* 0xfffffff0a5a57807 */ /* 0x000fe20004800000 */
[----:B------:R-:W-:Y:S01]  /*4fa0*/  IMAD.MOV.U32 R162, RZ, RZ, RZ ;  /* 0x000000ffffa27224 */ /* 0x000fe200078e00ff */
[----:B------:R-:W-:Y:S01]  /*4fb0*/  LOP3.LUT R153, R153, 0x1e40, R2, 0xf8, !PT ;  /* 0x00001e4099997812 */ /* 0x000fe200078ef802 */
[----:B------:R-:W-:Y:S01]  /*4fc0*/  IMAD.MOV.U32 R169, RZ, RZ, RZ ;  /* 0x000000ffffa97224 */ /* 0x000fe200078e00ff */
[----:B------:R-:W-:Y:S01]  /*4fd0*/  LOP3.LUT R167, R167, 0x60, RZ, 0xc0, !PT ;  /* 0x00000060a7a77812 */ /* 0x000fe200078ec0ff */
[----:B------:R-:W4:Y:S01]  /*4fe0*/  LDC R155, c[0x0][0xb20] ;  /* 0x0002c800ff9b7b82 */ /* 0x000f220000000800 */
[----:B------:R-:W3:Y:S01]  /*4ff0*/  LDS R0, [UR49+0x1c0] ;  /* 0x0001c031ff007984 */ /* 0x000ee20008000800 */
[----:B------:R-:W-:Y:S01]  /*5000*/  IMAD.MOV.U32 R159, RZ, RZ, RZ ;  /* 0x000000ffff9f7224 */ /* 0x000fe200078e00ff */
[----:B------:R-:W1:Y:S01]  /*5010*/  LDCU.64 UR52, c[0x0][0x348] ;  /* 0x00006900ff3477ac */ /* 0x000e620008000a00 */
[----:B------:R-:W-:Y:S01]  /*5020*/  IMAD.U32 R166, RZ, RZ, UR4 ;  /* 0x00000004ffa67e24 */ /* 0x000fe2000f8e00ff */
[----:B------:R-:W1:Y:S03]  /*5030*/  LDCU.64 UR38, c[0x0][0x888] ;  /* 0x00011100ff2677ac */ /* 0x000e660008000a00 */
[----:B------:R-:W1:Y:S01]  /*5040*/  LDC R73, c[0x0][0xb30] ;  /* 0x0002cc00ff497b82 */ /* 0x000e620000000800 */
[----:B------:R-:W1:Y:S01]  /*5050*/  LDCU.64 UR44, c[0x0][0x890] ;  /* 0x00011200ff2c77ac */ /* 0x000e620008000a00 */
[----:B------:R-:W-:-:S06]  /*5060*/  UIADD3 UR48, UPT, UPT, UR49, 0x200, URZ ;  /* 0x0000020031307890 */ /* 0x000fcc000fffe0ff */
[----:B------:R-:W1:Y:S08]  /*5070*/  LDC.64 R148, c[0x0][0xb10] ;  /* 0x0002c400ff947b82 */ /* 0x000e700000000a00 */
[----:B------:R-:W1:Y:S08]  /*5080*/  LDC.64 R70, c[0x0][0xb18] ;  /* 0x0002c600ff467b82 */ /* 0x000e700000000a00 */
[----:B------:R-:W1:Y:S08]  /*5090*/  LDC.64 R68, c[0x0][0xb28] ;  /* 0x0002ca00ff447b82 */ /* 0x000e700000000a00 */
[----:B------:R-:W1:Y:S01]  /*50a0*/  LDC.64 R146, c[0x0][0x8b0] ;  /* 0x00022c00ff927b82 */ /* 0x000e620000000a00 */
[----:B---3--:R-:W-:Y:S01]  /*50b0*/  IMAD.IADD R79, R0, 0x1, R79 ;  /* 0x00000001004f7824 */ /* 0x008fe200078e024f */
[----:B------:R-:W-:-:S04]  /*50c0*/  SHF.R.S32.HI R0, RZ, 0x4, R164 ;  /* 0x00000004ff007819 */ /* 0x000fc800000114a4 */
[----:B------:R-:W-:Y:S02]  /*50d0*/  LEA.HI.SX32 R163, R165, R0, 0x1c ;  /* 0x00000000a5a37211 */ /* 0x000fe400078fe2ff */
[----:B------:R-:W3:Y:S08]  /*50e0*/  LDC.64 R144, c[0x0][0x8a8] ;  /* 0x00022a00ff907b82 */ /* 0x000ef00000000a00 */
[----:B--2-4-:R-:W1:Y:S02]  /*50f0*/  LDC R156, c[0x0][0x374] ;  /* 0x0000dd00ff9c7b82 */ /* 0x014e640000000800 */
.L_x_133:
[----:B------:R-:W-:Y:S02]  /*5100*/  LEA R0, R169, UR49, 0x3 ;  /* 0x00000031a9007c11 */ /* 0x000fe4000f8e18ff */
[----:B------:R-:W-:Y:S02]  /*5110*/  SHF.L.U32 R3, R161, 0x1f, RZ ;  /* 0x0000001fa1037819 */ /* 0x000fe400000006ff */
[----:B-1----:R-:W-:Y:S02]  /*5120*/  LEA R16, R169, UR49, 0x4 ;  /* 0x00000031a9107c11 */ /* 0x002fe4000f8e20ff */
[----:B------:R-:W2:Y:S02]  /*5130*/  SYNCS.PHASECHK.TRANS64.TRYWAIT P0, [R0+URZ+0x130], R3 ;  /* 0x00013003000075a7 */ /* 0x000ea400080011ff */
[----:B--2---:R-:W-:Y:S05]  /*5140*/  @!P0 BRA `(.L_x_92) ;  /* 0x0000007000788947 */ /* 0x004fea0003800000 */
.L_x_193:
[----:B------:R-:W4:Y:S01]  /*5150*/  LDC.64 R12, c[0x0][0xb10] ;  /* 0x0002c400ff0c7b82 */ /* 0x000f220000000a00 */
[----:B------:R-:W3:Y:S01]  /*5160*/  LDS.128 R16, [R16+0x1a0] ;  /* 0x0001a00010107984 */ /* 0x000ee20000000c00 */
[----:B-1----:R-:W-:Y:S01]  /*5170*/  ISETP.NE.AND P1, PT, R73, 0x1, PT ;  /* 0x000000014900780c */ /* 0x002fe20003f25270 */
[----:B--2---:R-:W-:Y:S01]  /*5180*/  VIADD R0, R0, 0x140 ;  /* 0x0000014000007836 */ /* 0x004fe20000000000 */
[----:B------:R-:W-:Y:S04]  /*5190*/  ISETP.GE.AND P0, PT, R72, 0x1, PT ;  /* 0x000000014800780c */ /* 0x000fe80003f06270 */
[----:B------:R-:W1:Y:S01]  /*51a0*/  LDC.64 R10, c[0x0][0xb18] ;  /* 0x0002c600ff0a7b82 */ /* 0x000e620000000a00 */
[----:B------:R-:W-:Y:S01]  /*51b0*/  PRMT R0, RZ, 0x654, R0 ;  /* 0x00000654ff007816 */ /* 0x000fe20000000000 */
[----:B------:R-:W-:Y:S01]  /*51c0*/  @!PT LDS RZ, [RZ] ;  /* 0x00000000fffff984 */ /* 0x000fe20000000800 */
[----:B------:R-:W-:Y:S01]  /*51d0*/  @!PT LDS RZ, [RZ] ;  /* 0x00000000fffff984 */ /* 0x000fe20000000800 */
[----:B------:R-:W-:Y:S01]  /*51e0*/  @!PT LDS RZ, [RZ] ;  /* 0x00000000fffff984 */ /* 0x000fe20000000800 */
[----:B------:R-:W-:Y:S01]  /*51f0*/  @!PT LDS RZ, [RZ] ;  /* 0x00000000fffff984 */ /* 0x000fe20000000800 */
[----:B------:R2:W-:Y:S06]  /*5200*/  MEMBAR.ALL.CTA ;  /* 0x0000000000007992 */ /* 0x0005ec0000008000 */
[----:B--2---:R-:W2:Y:S01]  /*5210*/  FENCE.VIEW.ASYNC.S ;  /* 0x00000000000073c6 */ /* 0x004ea20000000000 */
[----:B------:R-:W1:Y:S08]  /*5220*/  @!P1 LDC R14, c[0x0][0xb20] ;  /* 0x0002c800ff0e9b82 */ /* 0x000e700000000800 */
[----:B------:R-:W1:Y:S01]  /*5230*/  @!P1 LDC R9, c[0x0][0xb0c] ;  /* 0x0002c300ff099b82 */ /* 0x000e620000000800 */
[----:B--2---:R2:W-:Y:S01]  /*5240*/  SYNCS.ARRIVE.TRANS64.RED.A1T0 RZ, [R0+URZ], RZ ;  /* 0x000000ff00ff79a7 */ /* 0x0045e200081004ff */
[----:B---3--:R-:W-:Y:S04]  /*5250*/  LOP3.LUT P4, RZ, R18, 0x1, RZ, 0xc0, !PT ;  /* 0x0000000112ff7812 */ /* 0x008fe8000788c0ff */
[----:B------:R-:W-:Y:S09]  /*5260*/  P2R R168, PR, RZ, 0x10 ;  /* 0x00000010ffa87803 */ /* 0x000ff20000000000 */
[----:B------:R-:W-:Y:S02]  /*5270*/  @P4 MOV R77, R16 ;  /* 0x00000010004d4202 */ /* 0x000fe40000000f00 */
[----:B------:R-:W-:Y:S01]  /*5280*/  @P4 LOP3.LUT R75, R17, 0xffff, RZ, 0xc0, !PT ;  /* 0x0000ffff114b4812 */ /* 0x000fe200078ec0ff */
[----:B--2-4-:R-:W-:Y:S06]  /*5290*/  @!P0 BRA `(.L_x_93) ;  /* 0x0000000000a48947 */ /* 0x014fec0003800000 */
[----:B------:R-:W-:Y:S01]  /*52a0*/  IMAD.HI.U32 R24, R156, R71, RZ ;  /* 0x000000479c187227 */ /* 0x000fe200078e00ff */
[----:B------:R-:W-:Y:S02]  /*52b0*/  ISETP.NE.AND P0, PT, R70, 0x1, PT ;  /* 0x000000014600780c */ /* 0x000fe40003f05270 */
[----:B------:R-:W-:Y:S01]  /*52c0*/  ISETP.NE.AND P2, PT, R72, 0x1, PT ;  /* 0x000000014800780c */ /* 0x000fe20003f45270 */
[-C--:B------:R-:W-:Y:S01]  /*52d0*/  IMAD.HI.U32 R22, R157, R148.reuse, RZ ;  /* 0x000000949d167227 */ /* 0x080fe200078e00ff */
[----:B------:R-:W-:Y:S02]  /*52e0*/  SHF.R.U32.HI R23, RZ, R155, R24 ;  /* 0x0000009bff177219 */ /* 0x000fe40000011618 */
[----:B------:R-:W-:Y:S01]  /*52f0*/  ISETP.NE.AND P3, PT, R74, 0x1, PT ;  /* 0x000000014a00780c */ /* 0x000fe20003f65270 */
[----:B------:R-:W-:Y:S01]  /*5300*/  IMAD.HI.U32 R28, R75, R71, RZ ;  /* 0x000000474b1c7227 */ /* 0x000fe200078e00ff */
[----:B------:R-:W-:Y:S02]  /*5310*/  SHF.R.U32.HI R22, RZ, R149, R22 ;  /* 0x00000095ff167219 */ /* 0x000fe40000011616 */
[----:B------:R-:W-:Y:S01]  /*5320*/  SEL R3, R156, R23, !P0 ;  /* 0x000000179c037207 */ /* 0x000fe20004000000 */
[----:B------:R-:W-:Y:S01]  /*5330*/  IMAD.HI.U32 R26, R77, R148, RZ ;  /* 0x000000944d1a7227 */ /* 0x000fe200078e00ff */
[----:B------:R-:W-:Y:S03]  /*5340*/  SEL R7, R157, R22, !P3 ;  /* 0x000000169d077207 */ /* 0x000fe60005800000 */
[-C--:B------:R-:W-:Y:S01]  /*5350*/  IMAD.HI.U32 R22, R3, R68.reuse, RZ ;  /* 0x0000004403167227 */ /* 0x080fe200078e00ff */
[----:B------:R-:W-:Y:S03]  /*5360*/  SHF.R.U32.HI R26, RZ, R149, R26 ;  /* 0x00000095ff1a7219 */ /* 0x000fe6000001161a */
[----:B------:R-:W-:Y:S01]  /*5370*/  IMAD.HI.U32 R24, R7, R68, RZ ;  /* 0x0000004407187227 */ /* 0x000fe200078e00ff */
[----:B------:R-:W-:Y:S02]  /*5380*/  @P2 SHF.R.U32.HI R3, RZ, R69, R22 ;  /* 0x00000045ff032219 */ /* 0x000fe40000011616 */
[----:B------:R-:W-:Y:S02]  /*5390*/  SHF.R.U32.HI R22, RZ, R155, R28 ;  /* 0x0000009bff167219 */ /* 0x000fe4000001161c */
[----:B------:R-:W-:Y:S01]  /*53a0*/  @P2 SHF.R.U32.HI R7, RZ, R69, R24 ;  /* 0x00000045ff072219 */ /* 0x000fe20000011618 */
[C---:B------:R-:W-:Y:S01]  /*53b0*/  IMAD R2, R72.reuse, R3, RZ ;  /* 0x0000000348027224 */ /* 0x040fe200078e02ff */
[----:B------:R-:W-:Y:S02]  /*53c0*/  SEL R5, R75, R22, !P0 ;  /* 0x000000164b057207 */ /* 0x000fe40004000000 */
[----:B------:R-:W-:Y:S01]  /*53d0*/  SEL R3, R77, R26, !P3 ;  /* 0x0000001a4d037207 */ /* 0x000fe20005800000 */
[----:B------:R-:W-:Y:S01]  /*53e0*/  IMAD R4, R72, R7, RZ ;  /* 0x0000000748047224 */ /* 0x000fe200078e02ff */
[C---:B------:R-:W-:Y:S01]  /*53f0*/  ISETP.GE.AND P0, PT, R5.reuse, R2, PT ;  /* 0x000000020500720c */ /* 0x040fe20003f06270 */
[----:B------:R-:W-:Y:S03]  /*5400*/  IMAD.HI.U32 R6, R5, R68, RZ ;  /* 0x0000004405067227 */ /* 0x000fe600078e00ff */
[----:B------:R-:W-:Y:S01]  /*5410*/  ISETP.GE.OR P0, PT, R3, R4, P0 ;  /* 0x000000040300720c */ /* 0x000fe20000706670 */
[----:B------:R-:W-:Y:S01]  /*5420*/  IMAD.MOV R4, RZ, RZ, -R3 ;  /* 0x000000ffff047224 */ /* 0x000fe200078e0a03 */
[-C--:B------:R-:W-:Y:S03]  /*5430*/  SHF.R.U32.HI R6, RZ, R69.reuse, R6 ;  /* 0x00000045ff067219 */ /* 0x080fe60000011606 */
[----:B------:R-:W-:Y:S01]  /*5440*/  IMAD R77, R74, R4, R77 ;  /* 0x000000044a4d7224 */ /* 0x000fe200078e024d */
[----:B------:R-:W-:Y:S05]  /*5450*/  SEL R15, R5, R6, !P2 ;  /* 0x00000006050f7207 */ /* 0x000fea0005000000 */
[----:B------:R-:W-:Y:S02]  /*5460*/  IMAD.MOV R6, RZ, RZ, -R15 ;  /* 0x000000ffff067224 */ /* 0x000fe400078e0a0f */
[C---:B------:R-:W-:Y:S04]  /*5470*/  @!P0 IMAD.HI.U32 R2, R3.reuse, R68, RZ ;  /* 0x0000004403028227 */ /* 0x040fe800078e00ff */
[----:B------:R-:W-:Y:S01]  /*5480*/  IMAD R6, R72, R6, R5 ;  /* 0x0000000648067224 */ /* 0x000fe200078e0205 */
[----:B------:R-:W-:Y:S04]  /*5490*/  @!P0 SHF.R.U32.HI R2, RZ, R69, R2 ;  /* 0x00000045ff028219 */ /* 0x000fe80000011602 */
[----:B------:R-:W-:Y:S02]  /*54a0*/  @!P0 SEL R0, R3, R2, !P2 ;  /* 0x0000000203008207 */ /* 0x000fe40005000000 */
[----:B------:R-:W-:Y:S02]  /*54b0*/  IADD3 R2, PT, PT, -R5, RZ, RZ ;  /* 0x000000ff05027210 */ /* 0x000fe40007ffe1ff */
[----:B------:R-:W-:Y:S01]  /*54c0*/  @!P0 IADD3 R8, PT, PT, R15, -R0, RZ ;  /* 0x800000000f088210 */ /* 0x000fe20007ffe0ff */
[----:B------:R-:W-:Y:S02]  /*54d0*/  @!P0 IMAD R0, R7, R6, R0 ;  /* 0x0000000607008224 */ /* 0x000fe400078e0200 */
[----:B------:R-:W-:Y:S02]  /*54e0*/  IMAD R75, R70, R2, R75 ;  /* 0x00000002464b7224 */ /* 0x000fe400078e024b */
[----:B------:R-:W-:Y:S02]  /*54f0*/  @!P0 IMAD R5, R8, R72, R3 ;  /* 0x0000004808058224 */ /* 0x000fe400078e0203 */
[----:B------:R-:W-:Y:S04]  /*5500*/  @!P0 IMAD.MOV.U32 R3, RZ, RZ, R0 ;  /* 0x000000ffff038224 */ /* 0x000fe800078e0000 */
[----:B------:R-:W-:Y:S02]  /*5510*/  IMAD R77, R3, R74, R77 ;  /* 0x0000004a034d7224 */ /* 0x000fe400078e024d */
[----:B------:R-:W-:Y:S07]  /*5520*/  IMAD R75, R5, R70, R75 ;  /* 0x00000046054b7224 */ /* 0x000fee00078e024b */
.L_x_93:
[----:B-1----:R-:W-:Y:S01]  /*5530*/  @!P1 ISETP.NE.AND P0, PT, R10, 0x1, PT ;  /* 0x000000010a00980c */ /* 0x002fe20003f05270 */
[----:B------:R-:W-:Y:S01]  /*5540*/  @!P1 IMAD.HI.U32 R0, R77, R12, RZ ;  /* 0x0000000c4d009227 */ /* 0x000fe200078e00ff */
[----:B------:R-:W-:Y:S01]  /*5550*/  @!P1 ISETP.NE.AND P2, PT, R9, 0x1, PT ;  /* 0x000000010900980c */ /* 0x000fe20003f45270 */
[----:B------:R-:W-:Y:S01]  /*5560*/  ULOP3.LUT UP0, URZ, UR48, 0x1b0, URZ, 0xc0, !UPT ;  /* 0x000001b030ff7892 */ /* 0x000fe2000f80c0ff */
[----:B------:R-:W-:Y:S01]  /*5570*/  R2UR UR42, R21 ;  /* 0x00000000152a72ca */ /* 0x000fe200000e0000 */
[----:B------:R-:W-:Y:S01]  /*5580*/  @!P1 IMAD.HI.U32 R3, R75, R11, RZ ;  /* 0x0000000b4b039227 */ /* 0x000fe200078e00ff */
[----:B------:R-:W-:Y:S02]  /*5590*/  @!P1 SHF.R.U32.HI R0, RZ, R13, R0 ;  /* 0x0000000dff009219 */ /* 0x000fe40000011600 */
[----:B------:R-:W-:Y:S01]  /*55a0*/  R2UR UR41, R20 ;  /* 0x00000000142972ca */ /* 0x000fe200000e0000 */
[----:B------:R-:W-:Y:S01]  /*55b0*/  VIADD R169, R169, 0x1 ;  /* 0x00000001a9a97836 */ /* 0x000fe20000000000 */
[----:B------:R-:W-:Y:S02]  /*55c0*/  @!P1 SHF.R.U32.HI R2, RZ, R14, R3 ;  /* 0x0000000eff029219 */ /* 0x000fe40000011603 */
[----:B------:R-:W-:Y:S02]  /*55d0*/  @!P1 SEL R3, R77, R0, !P2 ;  /* 0x000000004d039207 */ /* 0x000fe40005000000 */
[----:B------:R-:W-:Y:S02]  /*55e0*/  @!P1 SEL R2, R75, R2, !P0 ;  /* 0x000000024b029207 */ /* 0x000fe40004000000 */
[----:B------:R-:W-:Y:S01]  /*55f0*/  @P4 SHF.R.U32.HI R158, RZ, 0x10, R17 ;  /* 0x00000010ff9e4819 */ /* 0x000fe20000011611 */
[----:B------:R-:W-:Y:S02]  /*5600*/  USHF.L.U32 UR42, UR42, 0x7, URZ ;  /* 0x000000072a2a7899 */ /* 0x000fe400080006ff */
[----:B------:R-:W-:Y:S02]  /*5610*/  @!P1 IMAD.IADD R0, R2, 0x1, -R3 ;  /* 0x0000000102009824 */ /* 0x000fe400078e0a03 */
[----:B------:R-:W-:Y:S01]  /*5620*/  @!P1 IMAD.IADD R2, R3, 0x1, -R2 ;  /* 0x0000000103029824 */ /* 0x000fe200078e0a02 */
[----:B------:R-:W-:Y:S01]  /*5630*/  USHF.L.U32 UR41, UR41, 0x8, URZ ;  /* 0x0000000829297899 */ /* 0x000fe200080006ff */
[----:B------:R-:W-:Y:S02]  /*5640*/  @!P1 IMAD R77, R0, R9, R77 ;  /* 0x00000009004d9224 */ /* 0x000fe400078e024d */
[----:B------:R-:W-:Y:S01]  /*5650*/  @!P1 IMAD R75, R2, R10, R75 ;  /* 0x0000000a024b9224 */ /* 0x000fe200078e024b */
[----:B------:R-:W-:Y:S08]  /*5660*/  BRA.U !UP0, `(.L_x_94) ;  /* 0x0000000108407547 */ /* 0x000ff0000b800000 */
[----:B------:R-:W1:Y:S01]  /*5670*/  LDCU.64 UR8, c[0x4][0x88] ;  /* 0x01001100ff0877ac */ /* 0x000e620008000a00 */
[----:B------:R-:W-:Y:S01]  /*5680*/  MOV R3, 0x0 ;  /* 0x0000000000037802 */ /* 0x000fe20000000f00 */
[----:B------:R-:W-:Y:S02]  /*5690*/  HFMA2 R12, -RZ, RZ, 0, 5.9604644775390625e-08 ;  /* 0x00000001ff0c7431 */ /* 0x000fe400000001ff */
[----:B------:R-:W-:Y:S02]  /*56a0*/  IMAD.MOV.U32 R8, RZ, RZ, 0x70 ;  /* 0x00000070ff087424 */ /* 0x000fe400078e00ff */
[----:B------:R-:W-:Y:S01]  /*56b0*/  IMAD.MOV.U32 R13, RZ, RZ, RZ ;  /* 0x000000ffff0d7224 */ /* 0x000fe200078e00ff */
[----:B------:R-:W2:Y:S01]  /*56c0*/  LDCU.64 UR6, c[0x4][0x90] ;  /* 0x01001200ff0677ac */ /* 0x000ea20008000a00 */
[----:B------:R-:W3:Y:S01]  /*56d0*/  LDC.64 R2, c[0x4][R3] ;  /* 0x0100000003027b82 */ /* 0x000ee20000000a00 */
[----:B------:R-:W4:Y:S01]  /*56e0*/  LDCU.64 UR4, c[0x4][0x8] ;  /* 0x01000100ff0477ac */ /* 0x000f220008000a00 */
[----:B-1----:R-:W-:Y:S01]  /*56f0*/  MOV R5, UR9 ;  /* 0x0000000900057c02 */ /* 0x002fe20008000f00 */
[----:B------:R-:W-:Y:S01]  /*5700*/  IMAD.U32 R4, RZ, RZ, UR8 ;  /* 0x00000008ff047e24 */ /* 0x000fe2000f8e00ff */
[----:B--2---:R-:W-:Y:S01]  /*5710*/  MOV R7, UR7 ;  /* 0x0000000700077c02 */ /* 0x004fe20008000f00 */
[----:B------:R-:W-:Y:S01]  /*5720*/  IMAD.U32 R6, RZ, RZ, UR6 ;  /* 0x00000006ff067e24 */ /* 0x000fe2000f8e00ff */
[----:B----4-:R-:W-:Y:S01]  /*5730*/  MOV R11, UR5 ;  /* 0x00000005000b7c02 */ /* 0x010fe20008000f00 */
[----:B------:R-:W-:Y:S02]  /*5740*/  IMAD.U32 R10, RZ, RZ, UR4 ;  /* 0x00000004ff0a7e24 */ /* 0x000fe4000f8e00ff */
[----:B------:R-:W-:Y:S07]  /*5750*/  LEPC R20, `(.L_x_94) ;  /* 0x000000001014794e */ /* 0x000fee0000000000 */
[----:B---3-5:R-:W-:Y:S05]  /*5760*/  CALL.ABS.NOINC R2 ;  /* 0x0000000002007343 */ /* 0x028fea0003c00000 */
.L_x_94:
[----:B------:R-:W-:Y:S01]  /*5770*/  LOP3.LUT P0, RZ, R166, 0x1b0, RZ, 0xc0, !PT ;  /* 0x000001b0a6ff7812 */ /* 0x000fe2000780c0ff */
[----:B------:R-:W-:Y:S11]  /*5780*/  BSSY.RECONVERGENT B6, `(.L_x_95) ;  /* 0x0000013000067945 */ /* 0x000ff60003800200 */
[----:B------:R-:W-:Y:S01]  /*5790*/  @!UPT UIADD3 URZ, UPT, UPT, URZ, URZ, URZ ;  /* 0x000000fffffff290 */ /* 0x000fe2000fffe0ff */
[----:B------:R-:W-:Y:S05]  /*57a0*/  @!P0 BRA `(.L_x_96) ;  /* 0x0000000000408947 */ /* 0x000fea0003800000 */
        /* <DEDUP_REMOVED lines=16> */
.L_x_96:
[----:B------:R-:W-:Y:S05]  /*58b0*/  BSYNC.RECONVERGENT B6 ;  /* 0x0000000000067941 */ /* 0x000fea0003800200 */
.L_x_95:
[----:B------:R-:W-:Y:S01]  /*58c0*/  ISETP.NE.U32.AND P4, PT, R146, RZ, PT ;  /* 0x000000ff9200720c */ /* 0x000fe20003f85070 */
[----:B------:R-:W-:Y:S01]  /*58d0*/  UISETP.NE.AND UP2, UPT, UR50, URZ, UPT ;  /* 0x000000ff3200728c */ /* 0x000fe2000bf45270 */
[----:B------:R-:W-:Y:S01]  /*58e0*/  ISETP.NE.U32.AND P2, PT, RZ, UR38, PT ;  /* 0x00000026ff007c0c */ /* 0x000fe2000bf45070 */
[----:B------:R-:W-:Y:S01]  /*58f0*/  UISETP.NE.U32.AND UP1, UPT, UR44, URZ, UPT ;  /* 0x000000ff2c00728c */ /* 0x000fe2000bf25070 */
[----:B------:R-:W-:Y:S01]  /*5900*/  ISETP.NE.AND.EX P4, PT, R147, RZ, PT, P4 ;  /* 0x000000ff9300720c */ /* 0x000fe20003f85340 */
[----:B------:R-:W-:Y:S01]  /*5910*/  UPLOP3.LUT UP0, UPT, UPT, UPT, UPT, 0x40, 0x4 ;  /* 0x000000000004789c */ /* 0x000fe20003f0e870 */
[----:B------:R-:W-:Y:S01]  /*5920*/  ISETP.NE.AND.EX P2, PT, RZ, UR39, PT, P2 ;  /* 0x00000027ff007c0c */ /* 0x000fe2000bf45320 */
[----:B------:R-:W-:Y:S01]  /*5930*/  UISETP.NE.AND.EX UP1, UPT, UR45, URZ, UPT, UP1 ;  /* 0x000000ff2d00728c */ /* 0x000fe2000bf25310 */
[----:B------:R-:W-:Y:S04]  /*5940*/  PLOP3.LUT P1, PT, PT, PT, UP2, 0x80, 0x8 ;  /* 0x000000000008781c */ /* 0x000fe80003f2f028 */
[----:B------:R-:W-:Y:S06]  /*5950*/  @UP2 UPLOP3.LUT UP0, UPT, UPT, UPT, UP1, 0x80, 0x8 ;  /* 0x000000000008289c */ /* 0x000fec0003f0f010 */
[----:B------:R-:W-:Y:S01]  /*5960*/  PLOP3.LUT P0, PT, PT, PT, UP0, 0x80, 0x8 ;  /* 0x000000000008781c */ /* 0x000fe20003f0f008 */
[----:B------:R-:W-:Y:S01]  /*5970*/  @!UPT UIADD3 URZ, UPT, UPT, URZ, URZ, URZ ;  /* 0x000000fffffff290 */ /* 0x000fe2000fffe0ff */
[----:B------:R-:W-:Y:S11]  /*5980*/  BRA.U !UP1, `(.L_x_97) ;  /* 0x0000000109387547 */ /* 0x000ff6000b800000 */
[----:B------:R-:W-:Y:S01]  /*5990*/  UISETP.NE.U32.AND UP0, UPT, UR38, URZ, UPT ;  /* 0x000000ff2600728c */ /* 0x000fe2000bf05070 */
[----:B------:R-:W-:Y:S02]  /*59a0*/  HFMA2 R0, -RZ, RZ, 0, 5.9604644775390625e-08 ;  /* 0x00000001ff007431 */ /* 0x000fe400000001ff */
[----:B------:R-:W-:Y:S01]  /*59b0*/  IMAD.MOV.U32 R151, RZ, RZ, 0x1 ;  /* 0x00000001ff977424 */ /* 0x000fe200078e00ff */
[----:B------:R-:W-:Y:S06]  /*59c0*/  UISETP.NE.AND.EX UP0, UPT, UR39, URZ, UPT, UP0 ;  /* 0x000000ff2700728c */ /* 0x000fec000bf05300 */
[----:B------:R-:W-:Y:S05]  /*59d0*/  PLOP3.LUT P3, PT, PT, PT, UP0, 0x80, 0x8 ;  /* 0x000000000008781c */ /* 0x000fea0003f6f008 */
[----:B------:R-:W1:Y:S01]  /*59e0*/  @UP0 LDCU.64 UR6, c[0x0][0x888] ;  /* 0x00011100ff0607ac */ /* 0x000e620008000a00 */
[----:B------:R-:W-:Y:S07]  /*59f0*/  @UP0 UIMAD UR4, UR36, UR44, URZ ;  /* 0x0000002c240402a4 */ /* 0x000fee000f8e02ff */
[----:B------:R-:W-:Y:S01]  /*5a00*/  @!P3 PRMT R151, R0, 0x7610, R151 ;  /* 0x000076100097b816 */ /* 0x000fe20000000097 */
[----:B-1----:R-:W-:Y:S03]  /*5a10*/  @UP0 UIMAD.WIDE UR6, UR4, 0x4, UR6 ;  /* 0x00000004040608a5 */ /* 0x002fe6000f8e0206 */
[----:B------:R-:W1:Y:S03]  /*5a20*/  @!UP0 LDCU UR4, c[0x0][0x880] ;  /* 0x00011000ff0487ac */ /* 0x000e660008000800 */
[----:B------:R-:W-:Y:S01]  /*5a30*/  IMAD.U32 R2, RZ, RZ, UR6 ;  /* 0x00000006ff027e24 */ /* 0x000fe2000f8e00ff */
[----:B------:R-:W-:Y:S05]  /*5a40*/  MOV R3, UR7 ;  /* 0x0000000700037c02 */ /* 0x000fea0008000f00 */
[----:B-----5:R2:W5:Y:S02]  /*5a50*/  @P3 LDG.E R82, desc[UR46][R2.64] ;  /* 0x0000002e02523981 */ /* 0x020564000c1e1900 */
[----:B-12---:R-:W-:Y:S02]  /*5a60*/  @!P3 IMAD.U32 R82, RZ, RZ, UR4 ;  /* 0x00000004ff52be24 */ /* 0x006fe4000f8e00ff */
.L_x_97:
[----:B------:R-:W-:Y:S05]  /*5a70*/  @!P4 BRA `(.L_x_98) ;  /* 0x000000000020c947 */ /* 0x000fea0003800000 */
[----:B------:R-:W-:Y:S04]  /*5a80*/  ISETP.NE.U32.AND P3, PT, R144, RZ, PT ;  /* 0x000000ff9000720c */ /* 0x000fe80003f65070 */
[----:B------:R-:W-:Y:S11]  /*5a90*/  ISETP.NE.AND.EX P3, PT, R145, RZ, PT, P3 ;  /* 0x000000ff9100720c */ /* 0x000ff60003f65330 */
[----:B------:R-:W-:Y:S02]  /*5aa0*/  @!UPT UIADD3 URZ, UPT, UPT, URZ, URZ, URZ ;  /* 0x000000fffffff290 */ /* 0x000fe4000fffe0ff */
[----:B------:R-:W1:Y:S01]  /*5ab0*/  @P3 LDC.64 R2, c[0x0][0x8a8] ;  /* 0x00022a00ff023b82 */ /* 0x000e620000000a00 */
[----:B------:R-:W-:Y:S04]  /*5ac0*/  @P3 IMAD R0, R146, UR36, RZ ;  /* 0x0000002492003c24 */ /* 0x000fe8000f8e02ff */
[----:B-1----:R-:W-:Y:S05]  /*5ad0*/  @P3 IMAD.WIDE R2, R0, 0x4, R2 ;  /* 0x0000000400023825 */ /* 0x002fea00078e0202 */
[----:B-----5:R1:W5:Y:S02]  /*5ae0*/  @P3 LDG.E R78, desc[UR46][R2.64] ;  /* 0x0000002e024e3981 */ /* 0x020364000c1e1900 */
[----:B-1----:R-:W2:Y:S02]  /*5af0*/  @!P3 LDC R78, c[0x0][0x8a0] ;  /* 0x00022800ff4ebb82 */ /* 0x002ea40000000800 */
.L_x_98:
[----:B-----5:R-:W-:Y:S01]  /*5b00*/  ISETP.NE.AND P4, PT, R82, RZ, PT ;  /* 0x000000ff5200720c */ /* 0x020fe20003f85270 */
[----:B------:R-:W-:Y:S01]  /*5b10*/  BSSY B1, `(.L_x_99) ;  /* 0x0000048000017945 */ /* 0x000fe20003800000 */
[----:B------:R-:W-:Y:S01]  /*5b20*/  SEL R7, RZ, 0xffffffff, P2 ;  /* 0xffffffffff077807 */ /* 0x000fe20001000000 */
[----:B------:R-:W-:Y:S01]  /*5b30*/  IMAD.MOV.U32 R109, RZ, RZ, 0x1 ;  /* 0x00000001ff6d7424 */ /* 0x000fe200078e00ff */
[----:B------:R-:W-:Y:S01]  /*5b40*/  LOP3.LUT P3, RZ, R151, 0xff, RZ, 0xc0, !PT ;  /* 0x000000ff97ff7812 */ /* 0x000fe2000786c0ff */
[----:B------:R-:W-:Y:S01]  /*5b50*/  IMAD R80, R76, 0x100, R79 ;  /* 0x000001004c507824 */ /* 0x000fe200078e024f */
[----:B------:R-:W-:Y:S02]  /*5b60*/  @P1 SEL R0, RZ, 0xffffffff, P4 ;  /* 0xffffffffff001807 */ /* 0x000fe40002000000 */
[----:B------:R-:W-:Y:S02]  /*5b70*/  CS2R R98, SRZ ;  /* 0x0000000000627805 */ /* 0x000fe4000001ff00 */
[----:B------:R-:W-:Y:S02]  /*5b80*/  LEA R3, R160, UR49, 0x3 ;  /* 0x00000031a0037c11 */ /* 0x000fe4000f8e18ff */
[----:B------:R-:W-:Y:S02]  /*5b90*/  CS2R R96, SRZ ;  /* 0x0000000000607805 */ /* 0x000fe4000001ff00 */
[----:B------:R-:W-:Y:S02]  /*5ba0*/  @P0 SEL R0, R7, R0, !P3 ;  /* 0x0000000007000207 */ /* 0x000fe40005800000 */
[----:B------:R-:W-:Y:S02]  /*5bb0*/  CS2R R94, SRZ ;  /* 0x00000000005e7805 */ /* 0x000fe4000001ff00 */
[----:B------:R-:W-:Y:S02]  /*5bc0*/  LEA R108, R76, UR49, 0x3 ;  /* 0x000000314c6c7c11 */ /* 0x000fe4000f8e18ff */
[----:B------:R-:W-:Y:S02]  /*5bd0*/  CS2R R92, SRZ ;  /* 0x00000000005c7805 */ /* 0x000fe4000001ff00 */
[----:B------:R-:W-:Y:S02]  /*5be0*/  @P1 LOP3.LUT R0, R0, 0x1, RZ, 0xc0, !PT ;  /* 0x0000000100001812 */ /* 0x000fe400078ec0ff */
[----:B------:R-:W-:Y:S02]  /*5bf0*/  CS2R R90, SRZ ;  /* 0x00000000005a7805 */ /* 0x000fe4000001ff00 */
[----:B------:R-:W-:Y:S02]  /*5c00*/  SHF.L.U32 R5, R162, 0x1f, RZ ;  /* 0x0000001fa2057819 */ /* 0x000fe400000006ff */
[----:B------:R-:W-:Y:S02]  /*5c10*/  CS2R R88, SRZ ;  /* 0x0000000000587805 */ /* 0x000fe4000001ff00 */
[----:B------:R-:W-:Y:S02]  /*5c20*/  ISETP.NE.U32.OR P6, PT, R0, 0x1, !P1 ;  /* 0x000000010000780c */ /* 0x000fe40004fc5470 */
[----:B------:R-:W-:Y:S02]  /*5c30*/  CS2R R102, SRZ ;  /* 0x0000000000667805 */ /* 0x000fe4000001ff00 */
[----:B------:R-:W-:Y:S02]  /*5c40*/  PLOP3.LUT P2, PT, PT, PT, UP1, 0x80, 0x8 ;  /* 0x000000000008781c */ /* 0x000fe40003f4f018 */
[----:B------:R-:W-:Y:S02]  /*5c50*/  CS2R R100, SRZ ;  /* 0x0000000000647805 */ /* 0x000fe4000001ff00 */
[----:B------:R-:W-:Y:S02]  /*5c60*/  SEL R0, RZ, 0xffffffff, P4 ;  /* 0xffffffffff007807 */ /* 0x000fe40002000000 */
[----:B------:R-:W-:Y:S03]  /*5c70*/  P2R R117, PR, RZ, 0x40 ;  /* 0x00000040ff757803 */ /* 0x000fe60000000000 */
[----:B------:R-:W-:Y:S04]  /*5c80*/  @P6 SHF.L.U32 R2, R159, 0x1f, RZ ;  /* 0x0000001f9f026819 */ /* 0x000fe800000006ff */
[----:B------:R-:W-:Y:S01]  /*5c90*/  @P2 SEL R0, R7, R0, !P3 ;  /* 0x0000000007002207 */ /* 0x000fe20005800000 */
[----:B------:R-:W1:Y:S03]  /*5ca0*/  @P6 SYNCS.PHASECHK.TRANS64.TRYWAIT P1, [R3+URZ+0xe0], R2 ;  /* 0x0000e002030065a7 */ /* 0x000e6600080211ff */
[----:B------:R-:W-:Y:S04]  /*5cb0*/  LOP3.LUT R0, R0, 0x1, RZ, 0xc0, !PT ;  /* 0x0000000100007812 */ /* 0x000fe800078ec0ff */
[----:B------:R-:W-:Y:S04]  /*5cc0*/  ISETP.NE.U32.AND P5, PT, R0, 0x1, PT ;  /* 0x000000010000780c */ /* 0x000fe80003fa5070 */
[----:B------:R-:W-:Y:S01]  /*5cd0*/  P2R R110, PR, RZ, 0x20 ;  /* 0x00000020ff6e7803 */ /* 0x000fe20000000000 */
[----:B------:R3:W4:Y:S01]  /*5ce0*/  SYNCS.PHASECHK.TRANS64.TRYWAIT P0, [R108+URZ+0x150], R5 ;  /* 0x000150056c0075a7 */ /* 0x00072200080011ff */
[----:B-1----:R-:W-:Y:S01]  /*5cf0*/  @P6 SEL R109, RZ, 0x1, !P1 ;  /* 0x00000001ff6d6807 */ /* 0x002fe20004800000 */
[----:B---3--:R-:W-:Y:S06]  /*5d00*/  @!P6 BRA `(.L_x_100) ;  /* 0x0000000000a0e947 */ /* 0x008fec0003800000 */
[----:B------:R-:W-:Y:S01]  /*5d10*/  @P5 IMAD R7, R160, 0x2000, R153 ;  /* 0x00002000a0075824 */ /* 0x000fe200078e0299 */
[----:B------:R-:W-:Y:S01]  /*5d20*/  ISETP.NE.AND P1, PT, R109, RZ, PT ;  /* 0x000000ff6d00720c */ /* 0x000fe20003f25270 */
[----:B------:R-:W-:Y:S01]  /*5d30*/  BSSY B0, `(.L_x_101) ;  /* 0x0000011000007945 */ /* 0x000fe20003800000 */
[----:B------:R-:W-:Y:S01]  /*5d40*/  CS2R R102, SRZ ;  /* 0x0000000000667805 */ /* 0x000fe2000001ff00 */
[----:B------:R-:W-:Y:S01]  /*5d50*/  @P5 VIADD R2, R7, UR49 ;  /* 0x0000003107025c36 */ /* 0x000fe20008000000 */
[----:B------:R-:W-:Y:S02]  /*5d60*/  CS2R R100, SRZ ;  /* 0x0000000000647805 */ /* 0x000fe4000001ff00 */
[----:B------:R-:W-:Y:S02]  /*5d70*/  CS2R R90, SRZ ;  /* 0x00000000005a7805 */ /* 0x000fe4000001ff00 */
[----:B------:R-:W-:Y:S01]  /*5d80*/  CS2R R88, SRZ ;  /* 0x0000000000587805 */ /* 0x000fe2000001ff00 */
[--C-:B------:R-:W-:Y:S01]  /*5d90*/  @P5 IMAD.IADD R6, R165, 0x1, R2.reuse ;  /* 0x00000001a5065824 */ /* 0x100fe200078e0202 */
[----:B------:R-:W-:Y:S01]  /*5da0*/  CS2R R94, SRZ ;  /* 0x00000000005e7805 */ /* 0x000fe2000001ff00 */
[--C-:B------:R-:W-:Y:S01]  /*5db0*/  @P5 IMAD.IADD R4, R164, 0x1, R2.reuse ;  /* 0x00000001a4045824 */ /* 0x100fe200078e0202 */
[----:B------:R-:W-:Y:S01]  /*5dc0*/  CS2R R92, SRZ ;  /* 0x00000000005c7805 */ /* 0x000fe2000001ff00 */
[----:B------:R-:W-:Y:S01]  /*5dd0*/  @P5 IMAD R2, R163, 0x10, R2 ;  /* 0x00000010a3025824 */ /* 0x000fe200078e0202 */
[----:B------:R-:W-:Y:S02]  /*5de0*/  CS2R R98, SRZ ;  /* 0x0000000000627805 */ /* 0x000fe4000001ff00 */
[----:B------:R-:W-:Y:S01]  /*5df0*/  CS2R R96, SRZ ;  /* 0x0000000000607805 */ /* 0x000fe2000001ff00 */
[----:B------:R-:W-:Y:S06]  /*5e00*/  @P1 BRA `(.L_x_102) ;  /* 0x00000000000c1947 */ /* 0x000fec0003800000 */
[----:B------:R-:W-:Y:S04]  /*5e10*/  SHF.L.U32 R0, R159, 0x1f, RZ ;  /* 0x0000001f9f007819 */ /* 0x000fe800000006ff */
[----:B------:R-:W1:Y:S02]  /*5e20*/  SYNCS.PHASECHK.TRANS64.TRYWAIT P1, [R3+URZ+0xe0], R0 ;  /* 0x0000e000030075a7 */ /* 0x000e6400080211ff */
[----:B-1----:R-:W-:Y:S05]  /*5e30*/  @!P1 BRA `(.L_x_103) ;  /* 0x0000006400509947 */ /* 0x002fea0003800000 */
.L_x_102:
[----:B------:R-:W-:Y:S05]  /*5e40*/  BSYNC B0 ;  /* 0x0000000000007941 */ /* 0x000fea0003800000 */
.L_x_101:
[----:B------:R-:W-:Y:S01]  /*5e50*/  ISETP.NE.AND P1, PT, R110, RZ, PT ;  /* 0x000000ff6e00720c */ /* 0x000fe20003f25270 */
[----:B-1----:R-:W-:Y:S02]  /*5e60*/  VIADD R3, R3, 0x100 ;  /* 0x0000010003037836 */ /* 0x002fe40000000000 */
[----:B------:R-:W-:Y:S02]  /*5e70*/  IMAD.U32 R0, RZ, RZ, UR37 ;  /* 0x00000025ff007e24 */ /* 0x000fe4000f8e00ff */
[----:B------:R-:W-:Y:S03]  /*5e80*/  VIADD R160, R160, 0x1 ;  /* 0x00000001a0a07836 */ /* 0x000fe60000000000 */
[----:B------:R-:W-:Y:S05]  /*5e90*/  PRMT R0, R0, 0x654, R3 ;  /* 0x0000065400007816 */ /* 0x000fea0000000003 */
[----:B------:R1:W3:Y:S04]  /*5ea0*/  @P1 LDS.128 R100, [R7+UR49+0x200] ;  /* 0x0002003107641984 */ /* 0x0002e80008000c00 */
[----:B------:R1:W1:Y:S04]  /*5eb0*/  @P1 LDS.128 R88, [R6+0x200] ;  /* 0x0002000006581984 */ /* 0x0002680000000c00 */
[----:B------:R1:W1:Y:S04]  /*5ec0*/  @P1 LDS.128 R92, [R4+0x200] ;  /* 0x00020000045c1984 */ /* 0x0002680000000c00 */
[----:B------:R1:W1:Y:S01]  /*5ed0*/  @P1 LDS.128 R96, [R2+0x200] ;  /* 0x0002000002601984 */ /* 0x0002620000000c00 */
[C---:B------:R-:W-:Y:S01]  /*5ee0*/  ISETP.NE.AND P1, PT, R160.reuse, 0x4, PT ;  /* 0x00000004a000780c */ /* 0x040fe20003f25270 */
[----:B------:R-:W-:Y:S01]  /*5ef0*/  @!PT LDS RZ, [RZ] ;  /* 0x00000000fffff984 */ /* 0x000fe20000000800 */
[----:B------:R-:W-:Y:S01]  /*5f00*/  @!PT LDS RZ, [RZ] ;  /* 0x00000000fffff984 */ /* 0x000fe20000000800 */
[----:B------:R-:W-:Y:S01]  /*5f10*/  @!PT LDS RZ, [RZ] ;  /* 0x00000000fffff984 */ /* 0x000fe20000000800 */
[----:B------:R-:W-:Y:S01]  /*5f20*/  @!PT LDS RZ, [RZ] ;  /* 0x00000000fffff984 */ /* 0x000fe20000000800 */
[----:B------:R5:W-:Y:S06]  /*5f30*/  MEMBAR.ALL.CTA ;  /* 0x0000000000007992 */ /* 0x000bec0000008000 */
[----:B-----5:R-:W5:Y:S01]  /*5f40*/  FENCE.VIEW.ASYNC.S ;  /* 0x00000000000073c6 */ /* 0x020f620000000000 */
[----:B------:R-:W-:Y:S01]  /*5f50*/  SEL R160, R160, RZ, P1 ;  /* 0x000000ffa0a07207 */ /* 0x000fe20000800000 */
[----:B-----5:R5:W-:Y:S02]  /*5f60*/  SYNCS.ARRIVE.TRANS64.RED.A1T0 RZ, [R0+URZ], RZ ;  /* 0x000000ff00ff79a7 */ /* 0x020be400081004ff */
[----:B-----5:R-:W-:Y:S04]  /*5f70*/  SEL R0, RZ, 0x1, P1 ;  /* 0x00000001ff007807 */ /* 0x020fe80000800000 */
[----:B---3--:R-:W-:Y:S02]  /*5f80*/  LOP3.LUT R159, R159, R0, RZ, 0x3c, !PT ;  /* 0x000000009f9f7212 */ /* 0x008fe400078e3cff */
.L_x_100:
[----:B------:R-:W-:Y:S05]  /*5f90*/  BSYNC B1 ;  /* 0x0000000000017941 */ /* 0x000fea0003800000 */
.L_x_99:
[----:B------:R-:W-:Y:S04]  /*5fa0*/  SHF.R.U32.HI R3, RZ, 0x15, R80 ;  /* 0x00000015ff037819 */ /* 0x000fe80000011650 */
[----:B------:R-:W-:Y:S01]  /*5fb0*/  LOP3.LUT P1, RZ, R3, 0x3, R154, 0x48, !PT ;  /* 0x0000000303ff7812 */ /* 0x000fe2000782489a */
[----:B------:R-:W-:Y:S01]  /*5fc0*/  @!UPT UIADD3 URZ, UPT, UPT, URZ, URZ, URZ ;  /* 0x000000fffffff290 */ /* 0x000fe2000fffe0ff */
[----:B----4-:R-:W-:Y:S11]  /*5fd0*/  @P0 BRA `(.L_x_104) ;  /* 0x0000000000080947 */ /* 0x010ff60003800000 */
[----:B------:R-:W3:Y:S02]  /*5fe0*/  SYNCS.PHASECHK.TRANS64.TRYWAIT P0, [R108+URZ+0x150], R5 ;  /* 0x000150056c0075a7 */ /* 0x000ee400080011ff */
[----:B---3--:R-:W-:Y:S05]  /*5ff0*/  @!P0 BRA `(.L_x_105) ;  /* 0x0000006000f48947 */ /* 0x008fea0003800000 */
.L_x_104:
[----:B------:R-:W-:Y:S05]  /*6000*/  @!P1 BRA `(.L_x_106) ;  /* 0x0000000000409947 */ /* 0x000fea0003800000 */
[----:B------:R-:W3:Y:S01]  /*6010*/  LDCU.64 UR8, c[0x4][0x78] ;  /* 0x01000f00ff0877ac */ /* 0x000ee20008000a00 */
[----:B------:R-:W-:Y:S01]  /*6020*/  MOV R3, 0x0 ;  /* 0x0000000000037802 */ /* 0x000fe20000000f00 */
[----:B------:R-:W-:Y:S02]  /*6030*/  HFMA2 R12, -RZ, RZ, 0, 5.9604644775390625e-08 ;  /* 0x00000001ff0c7431 */ /* 0x000fe400000001ff */
[----:B------:R-:W-:Y:S02]  /*6040*/  IMAD.MOV.U32 R8, RZ, RZ, 0x192 ;  /* 0x00000192ff087424 */ /* 0x000fe400078e00ff */
[----:B------:R-:W-:Y:S01]  /*6050*/  IMAD.MOV.U32 R13, RZ, RZ, RZ ;  /* 0x000000ffff0d7224 */ /* 0x000fe200078e00ff */
[----:B------:R-:W4:Y:S01]  /*6060*/  LDCU.64 UR6, c[0x4][0x80] ;  /* 0x01001000ff0677ac */ /* 0x000f220008000a00 */
[----:B-1----:R-:W1:Y:S01]  /*6070*/  LDC.64 R2, c[0x4][R3] ;  /* 0x0100000003027b82 */ /* 0x002e620000000a00 */
[----:B------:R-:W5:Y:S01]  /*6080*/  LDCU.64 UR4, c[0x4][0x18] ;  /* 0x01000300ff0477ac */ /* 0x000f620008000a00 */
[----:B---3--:R-:W-:Y:S01]  /*6090*/  MOV R5, UR9 ;  /* 0x0000000900057c02 */ /* 0x008fe20008000f00 */
[----:B------:R-:W-:Y:S01]  /*60a0*/  IMAD.U32 R4, RZ, RZ, UR8 ;  /* 0x00000008ff047e24 */ /* 0x000fe2000f8e00ff */
[----:B----4-:R-:W-:Y:S01]  /*60b0*/  MOV R7, UR7 ;  /* 0x0000000700077c02 */ /* 0x010fe20008000f00 */
[----:B------:R-:W-:Y:S01]  /*60c0*/  IMAD.U32 R6, RZ, RZ, UR6 ;  /* 0x00000006ff067e24 */ /* 0x000fe2000f8e00ff */
[----:B-----5:R-:W-:Y:S01]  /*60d0*/  MOV R11, UR5 ;  /* 0x00000005000b7c02 */ /* 0x020fe20008000f00 */
[----:B------:R-:W-:Y:S02]  /*60e0*/  IMAD.U32 R10, RZ, RZ, UR4 ;  /* 0x00000004ff0a7e24 */ /* 0x000fe4000f8e00ff */
[----:B------:R-:W-:Y:S07]  /*60f0*/  LEPC R20, `(.L_x_106) ;  /* 0x000000001014794e */ /* 0x000fee0000000000 */
[----:B-12---:R-:W-:Y:S05]  /*6100*/  CALL.ABS.NOINC R2 ;  /* 0x0000000002007343 */ /* 0x006fea0003c00000 */
.L_x_106:
[----:B------:R-:W-:Y:S01]  /*6110*/  SHF.L.U32 R83, R100, 0x10, RZ ;  /* 0x0000001064537819 */ /* 0x000fe200000006ff */
[----:B------:R-:W-:Y:S05]  /*6120*/  WARPSYNC.ALL ;  /* 0x0000000000007948 */ /* 0x000fea0003800000 */
[----:B------:R-:W-:Y:S01]  /*6130*/  R2UR UR4, R80 ;  /* 0x00000000500472ca */ /* 0x000fe200000e0000 */
[----:B------:R-:W-:Y:S01]  /*6140*/  BSSY.RECONVERGENT B0, `(.L_x_107) ;  /* 0x0000121000007945 */ /* 0x000fe20003800200 */
[----:B------:R-:W-:Y:S02]  /*6150*/  IADD3 R111, PT, PT, R153, UR49, RZ ;  /* 0x00000031996f7c10 */ /* 0x000fe4000fffe0ff */
[----:B------:R-:W-:Y:S02]  /*6160*/  SHF.L.U32 R116, R163, 0x4, RZ ;  /* 0x00000004a3747819 */ /* 0x000fe400000006ff */
[-C--:B------:R-:W-:Y:S02]  /*6170*/  IADD3 R172, PT, PT, R165, R111.reuse, RZ ;  /* 0x0000006fa5ac7210 */ /* 0x080fe40007ffe0ff */
[----:B------:R-:W-:Y:S02]  /*6180*/  IADD3 R171, PT, PT, R164, R111, RZ ;  /* 0x0000006fa4ab7210 */ /* 0x000fe40007ffe0ff */
[----:B------:R-:W-:Y:S02]  /*6190*/  IADD3 R170, PT, PT, R111, R116, RZ ;  /* 0x000000746faa7210 */ /* 0x000fe40007ffe0ff */
[C---:B------:R-:W-:Y:S01]  /*61a0*/  PRMT R81, R100.reuse, 0x8880, RZ ;  /* 0x0000888064517816 */ /* 0x040fe200000000ff */
[----:B-1-3--:R-:W2:Y:S01]  /*61b0*/  LDTM.x64 R4, tmem[UR4] ;  /* 0x00000004000479ee */ /* 0x00aea20008340000 */
[----:B------:R-:W-:Y:S02]  /*61c0*/  SHF.R.S32.HI R83, RZ, 0x18, R83 ;  /* 0x00000018ff537819 */ /* 0x000fe40000011453 */
[----:B------:R-:W-:Y:S02]  /*61d0*/  SHF.R.S32.HI R86, RZ, 0x18, R101 ;  /* 0x00000018ff567819 */ /* 0x000fe40000011465 */
[----:B------:R-:W-:Y:S02]  /*61e0*/  SHF.L.U32 R84, R100, 0x8, RZ ;  /* 0x0000000864547819 */ /* 0x000fe400000006ff */
[----:B------:R-:W-:Y:S02]  /*61f0*/  SHF.L.U32 R85, R101, 0x8, RZ ;  /* 0x0000000865557819 */ /* 0x000fe400000006ff */
[----:B------:R-:W-:Y:S02]  /*6200*/  SHF.R.S32.HI R84, RZ, 0x18, R84 ;  /* 0x00000018ff547819 */ /* 0x000fe40000011454 */
[----:B------:R-:W-:Y:S02]  /*6210*/  SHF.R.S32.HI R85, RZ, 0x18, R85 ;  /* 0x00000018ff557819 */ /* 0x000fe40000011455 */
[----:B------:R-:W-:Y:S02]  /*6220*/  SHF.L.U32 R87, R98, 0x8, RZ ;  /* 0x0000000862577819 */ /* 0x000fe400000006ff */
[----:B------:R-:W-:Y:S02]  /*6230*/  ISETP.NE.AND P0, PT, R167, RZ, PT ;  /* 0x000000ffa700720c */ /* 0x000fe40003f05270 */
[----:B------:R-:W-:Y:S02]  /*6240*/  SHF.R.S32.HI R87, RZ, 0x18, R87 ;  /* 0x00000018ff577819 */ /* 0x000fe40000011457 */
[----:B------:R-:W-:Y:S02]  /*6250*/  ISETP.NE.AND P6, PT, R117, RZ, PT ;  /* 0x000000ff7500720c */ /* 0x000fe40003fc5270 */
[----:B------:R-:W-:Y:S01]  /*6260*/  LEA R118, R160, UR49, 0x3 ;  /* 0x00000031a0767c11 */ /* 0x000fe2000f8e18ff */
[C---:B--2---:R-:W-:Y:S02]  /*6270*/  IMAD R0, R78.reuse, R4, RZ ;  /* 0x000000044e007224 */ /* 0x044fe400078e02ff */
[C---:B------:R-:W-:Y:S02]  /*6280*/  IMAD R2, R78.reuse, R5, RZ ;  /* 0x000000054e027224 */ /* 0x040fe400078e02ff */
[----:B------:R-:W-:Y:S02]  /*6290*/  IMAD R3, R78, R6, RZ ;  /* 0x000000064e037224 */ /* 0x000fe400078e02ff */
[-C--:B------:R-:W-:Y:S01]  /*62a0*/  IMAD R0, R81, R82.reuse, R0 ;  /* 0x0000005251007224 */ /* 0x080fe200078e0200 */
[----:B------:R-:W-:Y:S01]  /*62b0*/  SHF.R.S32.HI R81, RZ, 0x18, R100 ;  /* 0x00000018ff517819 */ /* 0x000fe20000011464 */
[-C--:B------:R-:W-:Y:S01]  /*62c0*/  IMAD R2, R83, R82.reuse, R2 ;  /* 0x0000005253027224 */ /* 0x080fe200078e0202 */
[C---:B------:R-:W-:Y:S01]  /*62d0*/  PRMT R83, R101.reuse, 0x8880, RZ ;  /* 0x0000888065537816 */ /* 0x040fe200000000ff */
[----:B------:R-:W-:Y:S01]  /*62e0*/  IMAD R3, R84, R82, R3 ;  /* 0x0000005254037224 */ /* 0x000fe200078e0203 */
[----:B------:R-:W-:Y:S01]  /*62f0*/  SHF.L.U32 R84, R101, 0x10, RZ ;  /* 0x0000001065547819 */ /* 0x000fe200000006ff */
[C---:B------:R-:W-:Y:S01]  /*6300*/  IMAD R7, R78.reuse, R7, RZ ;  /* 0x000000074e077224 */ /* 0x040fe200078e02ff */
[----:B------:R-:W-:Y:S01]  /*6310*/  @P6 SHF.L.U32 R119, R159, 0x1f, RZ ;  /* 0x0000001f9f776819 */ /* 0x000fe200000006ff */
[C---:B------:R-:W-:Y:S01]  /*6320*/  IMAD R4, R78.reuse, R8, RZ ;  /* 0x000000084e047224 */ /* 0x040fe200078e02ff */
[----:B------:R-:W-:Y:S01]  /*6330*/  SHF.R.S32.HI R84, RZ, 0x18, R84 ;  /* 0x00000018ff547819 */ /* 0x000fe20000011454 */
[----:B------:R-:W-:Y:S02]  /*6340*/  IMAD R5, R78, R9, RZ ;  /* 0x000000094e057224 */ /* 0x000fe400078e02ff */
[----:B------:R-:W-:Y:S01]  /*6350*/  IMAD R7, R81, R82, R7 ;  /* 0x0000005251077224 */ /* 0x000fe200078e0207 */
[----:B------:R-:W-:Y:S01]  /*6360*/  PRMT R81, R102, 0x8880, RZ ;  /* 0x0000888066517816 */ /* 0x000fe200000000ff */
[----:B------:R-:W-:Y:S02]  /*6370*/  IMAD R6, R78, R10, RZ ;  /* 0x0000000a4e067224 */ /* 0x000fe400078e02ff */
[-C--:B------:R-:W-:Y:S01]  /*6380*/  IMAD R4, R83, R82.reuse, R4 ;  /* 0x0000005253047224 */ /* 0x080fe200078e0204 */
[----:B------:R-:W-:Y:S01]  /*6390*/  I2IP.S8.S32.SAT R105, R7, R3, RZ ;  /* 0x0000000307697239 */ /* 0x000fe200000014ff */
[----:B------:R-:W-:Y:S01]  /*63a0*/  IMAD R5, R84, R82, R5 ;  /* 0x0000005254057224 */ /* 0x000fe200078e0205 */
[----:B------:R-:W-:Y:S01]  /*63b0*/  SHF.L.U32 R83, R102, 0x10, RZ ;  /* 0x0000001066537819 */ /* 0x000fe200000006ff */
[----:B------:R-:W-:Y:S01]  /*63c0*/  IMAD R11, R78, R11, RZ ;  /* 0x0000000b4e0b7224 */ /* 0x000fe200078e02ff */
[----:B------:R-:W-:Y:S01]  /*63d0*/  I2IP.S8.S32.SAT R104, R2, R0, R105 ;  /* 0x0000000002687239 */ /* 0x000fe20000001469 */
[----:B------:R-:W-:Y:S01]  /*63e0*/  IMAD R6, R85, R82, R6 ;  /* 0x0000005255067224 */ /* 0x000fe200078e0206 */
[----:B------:R-:W-:Y:S01]  /*63f0*/  SHF.R.S32.HI R83, RZ, 0x18, R83 ;  /* 0x00000018ff537819 */ /* 0x000fe20000011453 */
[----:B------:R-:W-:Y:S01]  /*6400*/  IMAD R8, R78, R12, RZ ;  /* 0x0000000c4e087224 */ /* 0x000fe200078e02ff */
[----:B------:R-:W-:Y:S01]  /*6410*/  SHF.L.U32 R85, R102, 0x8, RZ ;  /* 0x0000000866557819 */ /* 0x000fe200000006ff */
[----:B------:R-:W-:Y:S02]  /*6420*/  IMAD R9, R78, R13, RZ ;  /* 0x0000000d4e097224 */ /* 0x000fe400078e02ff */
[----:B------:R-:W-:Y:S01]  /*6430*/  IMAD R11, R86, R82, R11 ;  /* 0x00000052560b7224 */ /* 0x000fe200078e020b */
[----:B------:R-:W-:Y:S01]  /*6440*/  SHF.R.S32.HI R85, RZ, 0x18, R85 ;  /* 0x00000018ff557819 */ /* 0x000fe20000011455 */
[C---:B------:R-:W-:Y:S01]  /*6450*/  IMAD R10, R78.reuse, R14, RZ ;  /* 0x0000000e4e0a7224 */ /* 0x040fe200078e02ff */
[----:B------:R-:W-:Y:S01]  /*6460*/  SHF.R.S32.HI R86, RZ, 0x18, R103 ;  /* 0x00000018ff567819 */ /* 0x000fe20000011467 */
[----:B------:R-:W-:Y:S01]  /*6470*/  IMAD R8, R81, R82, R8 ;  /* 0x0000005251087224 */ /* 0x000fe200078e0208 */
[----:B------:R-:W-:Y:S01]  /*6480*/  I2IP.S8.S32.SAT R106, R11, R6, RZ ;  /* 0x000000060b6a7239 */ /* 0x000fe200000014ff */
[----:B------:R-:W-:Y:S01]  /*6490*/  IMAD R9, R83, R82, R9 ;  /* 0x0000005253097224 */ /* 0x000fe200078e0209 */
[C---:B------:R-:W-:Y:S01]  /*64a0*/  PRMT R83, R103.reuse, 0x8880, RZ ;  /* 0x0000888067537816 */ /* 0x040fe200000000ff */
[----:B------:R-:W-:Y:S01]  /*64b0*/  IMAD.U32 R84, R103, 0x10000, RZ ;  /* 0x0001000067547824 */ /* 0x000fe200078e00ff */
[----:B------:R-:W-:Y:S01]  /*64c0*/  I2IP.S8.S32.SAT R105, R5, R4, R106 ;  /* 0x0000000405697239 */ /* 0x000fe2000000146a */
[C---:B------:R-:W-:Y:S01]  /*64d0*/  IMAD R15, R78.reuse, R15, RZ ;  /* 0x0000000f4e0f7224 */ /* 0x040fe200078e02ff */
[----:B------:R-:W-:Y:S01]  /*64e0*/  SHF.R.S32.HI R81, RZ, 0x18, R102 ;  /* 0x00000018ff517819 */ /* 0x000fe20000011466 */
[----:B------:R-:W-:Y:S01]  /*64f0*/  IMAD R10, R85, R82, R10 ;  /* 0x00000052550a7224 */ /* 0x000fe200078e020a */
[----:B------:R-:W-:Y:S01]  /*6500*/  SHF.R.S32.HI R84, RZ, 0x18, R84 ;  /* 0x00000018ff547819 */ /* 0x000fe20000011454 */
[C---:B------:R-:W-:Y:S01]  /*6510*/  IMAD R12, R78.reuse, R16, RZ ;  /* 0x000000104e0c7224 */ /* 0x040fe200078e02ff */
[----:B------:R-:W-:Y:S01]  /*6520*/  SHF.L.U32 R85, R103, 0x8, RZ ;  /* 0x0000000867557819 */ /* 0x000fe200000006ff */
[----:B------:R-:W-:Y:S02]  /*6530*/  IMAD R13, R78, R17, RZ ;  /* 0x000000114e0d7224 */ /* 0x000fe400078e02ff */
[----:B------:R-:W-:Y:S01]  /*6540*/  IMAD R15, R81, R82, R15 ;  /* 0x00000052510f7224 */ /* 0x000fe200078e020f */
[----:B------:R-:W-:Y:S01]  /*6550*/  PRMT R81, R88, 0x8880, RZ ;  /* 0x0000888058517816 */ /* 0x000fe200000000ff */
[----:B------:R-:W-:Y:S01]  /*6560*/  IMAD R14, R78, R18, RZ ;  /* 0x000000124e0e7224 */ /* 0x000fe200078e02ff */
[----:B------:R-:W-:Y:S01]  /*6570*/  SHF.R.S32.HI R85, RZ, 0x18, R85 ;  /* 0x00000018ff557819 */ /* 0x000fe20000011455 */
[----:B------:R-:W-:Y:S01]  /*6580*/  IMAD R12, R83, R82, R12 ;  /* 0x00000052530c7224 */ /* 0x000fe200078e020c */
[----:B------:R-:W-:Y:S01]  /*6590*/  I2IP.S8.S32.SAT R106, R15, R10, RZ ;  /* 0x0000000a0f6a7239 */ /* 0x000fe200000014ff */
[----:B------:R-:W-:Y:S01]  /*65a0*/  IMAD R13, R84, R82, R13 ;  /* 0x00000052540d7224 */ /* 0x000fe200078e020d */
[----:B------:R-:W-:Y:S01]  /*65b0*/  SHF.L.U32 R83, R88, 0x10, RZ ;  /* 0x0000001058537819 */ /* 0x000fe200000006ff */
[C---:B------:R-:W-:Y:S01]  /*65c0*/  IMAD R19, R78.reuse, R19, RZ ;  /* 0x000000134e137224 */ /* 0x040fe200078e02ff */
[----:B------:R-:W-:Y:S01]  /*65d0*/  I2IP.S8.S32.SAT R106, R9, R8, R106 ;  /* 0x00000008096a7239 */ /* 0x000fe2000000146a */
[----:B------:R-:W-:Y:S01]  /*65e0*/  IMAD R14, R85, R82, R14 ;  /* 0x00000052550e7224 */ /* 0x000fe200078e020e */
[----:B------:R-:W-:Y:S01]  /*65f0*/  SHF.R.S32.HI R83, RZ, 0x18, R83 ;  /* 0x00000018ff537819 */ /* 0x000fe20000011453 */
[C---:B------:R-:W-:Y:S01]  /*6600*/  IMAD R16, R78.reuse, R20, RZ ;  /* 0x000000144e107224 */ /* 0x040fe200078e02ff */
[----:B------:R-:W-:Y:S01]  /*6610*/  SHF.L.U32 R84, R89, 0x10, RZ ;  /* 0x0000001059547819 */ /* 0x000fe200000006ff */
[----:B------:R-:W-:Y:S01]  /*6620*/  IMAD R17, R78, R21, RZ ;  /* 0x000000154e117224 */ /* 0x000fe200078e02ff */
[----:B------:R-:W-:Y:S01]  /*6630*/  SHF.L.U32 R85, R88, 0x8, RZ ;  /* 0x0000000858557819 */ /* 0x000fe200000006ff */
[----:B------:R-:W-:Y:S01]  /*6640*/  IMAD R19, R86, R82, R19 ;  /* 0x0000005256137224 */ /* 0x000fe200078e0213 */
[----:B------:R-:W-:Y:S01]  /*6650*/  SHF.R.S32.HI R84, RZ, 0x18, R84 ;  /* 0x00000018ff547819 */ /* 0x000fe20000011454 */
[C---:B------:R-:W-:Y:S01]  /*6660*/  IMAD R18, R78.reuse, R22, RZ ;  /* 0x000000164e127224 */ /* 0x040fe200078e02ff */
[----:B------:R-:W-:Y:S01]  /*6670*/  SHF.R.S32.HI R85, RZ, 0x18, R85 ;  /* 0x00000018ff557819 */ /* 0x000fe20000011455 */
[----:B------:R-:W-:Y:S01]  /*6680*/  IMAD R16, R81, R82, R16 ;  /* 0x0000005251107224 */ /* 0x000fe200078e0210 */
[----:B------:R-:W-:Y:S01]  /*6690*/  I2IP.S8.S32.SAT R107, R19, R14, RZ ;  /* 0x0000000e136b7239 */ /* 0x000fe200000014ff */
[-C--:B------:R-:W-:Y:S01]  /*66a0*/  IMAD R17, R83, R82.reuse, R17 ;  /* 0x0000005253117224 */ /* 0x080fe200078e0211 */
[----:B------:R-:W-:Y:S01]  /*66b0*/  PRMT R83, R89, 0x8880, RZ ;  /* 0x0000888059537816 */ /* 0x000fe200000000ff */
[C---:B------:R-:W-:Y:S01]  /*66c0*/  IMAD R23, R78.reuse, R23, RZ ;  /* 0x000000174e177224 */ /* 0x040fe200078e02ff */
[----:B------:R-:W-:Y:S01]  /*66d0*/  SHF.R.S32.HI R81, RZ, 0x18, R88 ;  /* 0x00000018ff517819 */ /* 0x000fe20000011458 */
[----:B------:R-:W-:Y:S01]  /*66e0*/  IMAD R18, R85, R82, R18 ;  /* 0x0000005255127224 */ /* 0x000fe200078e0212 */
[----:B------:R-:W-:Y:S01]  /*66f0*/  SHF.L.U32 R85, R89, 0x8, RZ ;  /* 0x0000000859557819 */ /* 0x000fe200000006ff */
[C---:B------:R-:W-:Y:S01]  /*6700*/  IMAD R20, R78.reuse, R24, RZ ;  /* 0x000000184e147224 */ /* 0x040fe200078e02ff */
[----:B------:R-:W-:Y:S01]  /*6710*/  I2IP.S8.S32.SAT R107, R13, R12, R107 ;  /* 0x0000000c0d6b7239 */ /* 0x000fe2000000146b */
[----:B------:R-:W-:Y:S01]  /*6720*/  IMAD R21, R78, R25, RZ ;  /* 0x000000194e157224 */ /* 0x000fe200078e02ff */
[----:B------:R-:W-:Y:S01]  /*6730*/  SHF.R.S32.HI R85, RZ, 0x18, R85 ;  /* 0x00000018ff557819 */ /* 0x000fe20000011455 */
[----:B------:R-:W-:Y:S01]  /*6740*/  IMAD R23, R81, R82, R23 ;  /* 0x0000005251177224 */ /* 0x000fe200078e0217 */
[----:B------:R-:W-:Y:S01]  /*6750*/  PRMT R81, R90, 0x8880, RZ ;  /* 0x000088805a517816 */ /* 0x000fe200000000ff */
[----:B------:R-:W-:Y:S01]  /*6760*/  IMAD R22, R78, R26, RZ ;  /* 0x0000001a4e167224 */ /* 0x000fe200078e02ff */
[----:B------:R1:W-:Y:S01]  /*6770*/  STS.128 [R153+UR49+0x8200], R104 ;  /* 0x0082006899007988 */ /* 0x0003e20008000c31 */
[----:B------:R-:W-:Y:S01]  /*6780*/  IMAD R20, R83, R82, R20 ;  /* 0x0000005253147224 */ /* 0x000fe200078e0214 */
[----:B------:R-:W-:Y:S01]  /*6790*/  I2IP.S8.S32.SAT R112, R23, R18, RZ ;  /* 0x0000001217707239 */ /* 0x000fe200000014ff */
[----:B------:R-:W-:Y:S01]  /*67a0*/  IMAD R21, R84, R82, R21 ;  /* 0x0000005254157224 */ /* 0x000fe200078e0215 */
[----:B------:R-:W-:Y:S01]  /*67b0*/  SHF.R.S32.HI R86, RZ, 0x18, R89 ;  /* 0x00000018ff567819 */ /* 0x000fe20000011459 */
[----:B------:R-:W-:Y:S01]  /*67c0*/  IMAD.U32 R83, R90, 0x10000, RZ ;  /* 0x000100005a537824 */ /* 0x000fe200078e00ff */
[----:B------:R-:W-:Y:S01]  /*67d0*/  I2IP.S8.S32.SAT R112, R17, R16, R112 ;  /* 0x0000001011707239 */ /* 0x000fe20000001470 */
[----:B------:R-:W-:Y:S01]  /*67e0*/  IMAD R27, R78, R27, RZ ;  /* 0x0000001b4e1b7224 */ /* 0x000fe200078e02ff */
[----:B------:R-:W-:Y:S01]  /*67f0*/  SHF.L.U32 R84, R91, 0x10, RZ ;  /* 0x000000105b547819 */ /* 0x000fe200000006ff */
[----:B------:R-:W-:Y:S01]  /*6800*/  IMAD R22, R85, R82, R22 ;  /* 0x0000005255167224 */ /* 0x000fe200078e0216 */
[----:B------:R-:W-:Y:S01]  /*6810*/  SHF.L.U32 R85, R90, 0x8, RZ ;  /* 0x000000085a557819 */ /* 0x000fe200000006ff */
[C---:B------:R-:W-:Y:S01]  /*6820*/  IMAD R24, R78.reuse, R28, RZ ;  /* 0x0000001c4e187224 */ /* 0x040fe200078e02ff */
[----:B------:R-:W-:Y:S01]  /*6830*/  SHF.R.S32.HI R83, RZ, 0x18, R83 ;  /* 0x00000018ff537819 */ /* 0x000fe20000011453 */
[----:B------:R-:W-:Y:S01]  /*6840*/  IMAD R25, R78, R29, RZ ;  /* 0x0000001d4e197224 */ /* 0x000fe200078e02ff */
[----:B------:R-:W-:Y:S01]  /*6850*/  SHF.R.S32.HI R84, RZ, 0x18, R84 ;  /* 0x00000018ff547819 */ /* 0x000fe20000011454 */
[----:B------:R-:W-:Y:S01]  /*6860*/  IMAD R27, R86, R82, R27 ;  /* 0x00000052561b7224 */ /* 0x000fe200078e021b */
[----:B------:R-:W-:Y:S01]  /*6870*/  SHF.R.S32.HI R85, RZ, 0x18, R85 ;  /* 0x00000018ff557819 */ /* 0x000fe20000011455 */
[C---:B------:R-:W-:Y:S01]  /*6880*/  IMAD R26, R78.reuse, R30, RZ ;  /* 0x0000001e4e1a7224 */ /* 0x040fe200078e02ff */
[----:B------:R-:W-:Y:S01]  /*6890*/  SHF.R.S32.HI R86, RZ, 0x18, R91 ;  /* 0x00000018ff567819 */ /* 0x000fe2000001145b */
[----:B------:R-:W-:Y:S01]  /*68a0*/  IMAD R24, R81, R82, R24 ;  /* 0x0000005251187224 */ /* 0x000fe200078e0218 */
[----:B------:R-:W-:Y:S01]  /*68b0*/  I2IP.S8.S32.SAT R113, R27, R22, RZ ;  /* 0x000000161b717239 */ /* 0x000fe200000014ff */
[----:B------:R-:W-:Y:S01]  /*68c0*/  IMAD R25, R83, R82, R25 ;  /* 0x0000005253197224 */ /* 0x000fe200078e0219 */
[----:B------:R-:W-:Y:S01]  /*68d0*/  SHF.R.S32.HI R81, RZ, 0x18, R90 ;  /* 0x00000018ff517819 */ /* 0x000fe2000001145a */
[C---:B------:R-:W-:Y:S01]  /*68e0*/  IMAD R31, R78.reuse, R31, RZ ;  /* 0x0000001f4e1f7224 */ /* 0x040fe200078e02ff */
[----:B------:R-:W-:Y:S01]  /*68f0*/  I2IP.S8.S32.SAT R113, R21, R20, R113 ;  /* 0x0000001415717239 */ /* 0x000fe20000001471 */
[----:B------:R-:W-:Y:S01]  /*6900*/  IMAD R26, R85, R82, R26 ;  /* 0x00000052551a7224 */ /* 0x000fe200078e021a */
[C---:B------:R-:W-:Y:S01]  /*6910*/  PRMT R83, R91.reuse, 0x8880, RZ ;  /* 0x000088805b537816 */ /* 0x040fe200000000ff */
[C---:B------:R-:W-:Y:S01]  /*6920*/  IMAD R28, R78.reuse, R32, RZ ;  /* 0x000000204e1c7224 */ /* 0x040fe200078e02ff */
[----:B------:R-:W-:Y:S01]  /*6930*/  SHF.L.U32 R85, R91, 0x8, RZ ;  /* 0x000000085b557819 */ /* 0x000fe200000006ff */
[C---:B------:R-:W-:Y:S02]  /*6940*/  IMAD R29, R78.reuse, R33, RZ ;  /* 0x000000214e1d7224 */ /* 0x040fe400078e02ff */
[----:B------:R-:W-:Y:S01]  /*6950*/  IMAD R31, R81, R82, R31 ;  /* 0x00000052511f7224 */ /* 0x000fe200078e021f */
[----:B------:R-:W-:Y:S01]  /*6960*/  SHF.R.S32.HI R85, RZ, 0x18, R85 ;  /* 0x00000018ff557819 */ /* 0x000fe20000011455 */
[----:B------:R-:W-:Y:S01]  /*6970*/  IMAD R30, R78, R34, RZ ;  /* 0x000000224e1e7224 */ /* 0x000fe200078e02ff */
[----:B------:R-:W-:Y:S01]  /*6980*/  PRMT R81, R92, 0x8880, RZ ;  /* 0x000088805c517816 */ /* 0x000fe200000000ff */
[----:B------:R-:W-:Y:S01]  /*6990*/  IMAD R28, R83, R82, R28 ;  /* 0x00000052531c7224 */ /* 0x000fe200078e021c */
[----:B------:R-:W-:Y:S01]  /*69a0*/  I2IP.S8.S32.SAT R114, R31, R26, RZ ;  /* 0x0000001a1f727239 */ /* 0x000fe200000014ff */
[----:B------:R-:W-:Y:S01]  /*69b0*/  IMAD R29, R84, R82, R29 ;  /* 0x00000052541d7224 */ /* 0x000fe200078e021d */
[----:B------:R-:W-:Y:S01]  /*69c0*/  SHF.L.U32 R83, R92, 0x10, RZ ;  /* 0x000000105c537819 */ /* 0x000fe200000006ff */
[----:B------:R-:W-:Y:S01]  /*69d0*/  IMAD R35, R78, R35, RZ ;  /* 0x000000234e237224 */ /* 0x000fe200078e02ff */
[----:B------:R-:W-:Y:S01]  /*69e0*/  I2IP.S8.S32.SAT R114, R25, R24, R114 ;  /* 0x0000001819727239 */ /* 0x000fe20000001472 */
[----:B------:R-:W-:Y:S01]  /*69f0*/  IMAD R30, R85, R82, R30 ;  /* 0x00000052551e7224 */ /* 0x000fe200078e021e */
[----:B------:R-:W-:Y:S01]  /*6a00*/  SHF.L.U32 R85, R92, 0x8, RZ ;  /* 0x000000085c557819 */ /* 0x000fe200000006ff */
[C---:B------:R-:W-:Y:S01]  /*6a10*/  IMAD R32, R78.reuse, R36, RZ ;  /* 0x000000244e207224 */ /* 0x040fe200078e02ff */
[----:B------:R-:W-:Y:S01]  /*6a20*/  SHF.R.S32.HI R83, RZ, 0x18, R83 ;  /* 0x00000018ff537819 */ /* 0x000fe20000011453 */
[----:B------:R-:W-:Y:S01]  /*6a30*/  IMAD R33, R78, R37, RZ ;  /* 0x000000254e217224 */ /* 0x000fe200078e02ff */
[----:B------:R-:W-:Y:S01]  /*6a40*/  SHF.R.S32.HI R85, RZ, 0x18, R85 ;  /* 0x00000018ff557819 */ /* 0x000fe20000011455 */
[----:B------:R-:W-:Y:S01]  /*6a50*/  IMAD R35, R86, R82, R35 ;  /* 0x0000005256237224 */ /* 0x000fe200078e0223 */
[----:B------:R-:W-:Y:S01]  /*6a60*/  PRMT R84, R93, 0x8880, RZ ;  /* 0x000088805d547816 */ /* 0x000fe200000000ff */
[----:B------:R-:W-:Y:S01]  /*6a70*/  IMAD R34, R78, R38, RZ ;  /* 0x000000264e227224 */ /* 0x000fe200078e02ff */
[----:B------:R-:W-:Y:S01]  /*6a80*/  SHF.L.U32 R86, R96, 0x10, RZ ;  /* 0x0000001060567819 */ /* 0x000fe200000006ff */
[----:B------:R-:W-:Y:S01]  /*6a90*/  IMAD R32, R81, R82, R32 ;  /* 0x0000005251207224 */ /* 0x000fe200078e0220 */
[----:B------:R-:W-:Y:S01]  /*6aa0*/  SHF.R.S32.HI R81, RZ, 0x18, R92 ;  /* 0x00000018ff517819 */ /* 0x000fe2000001145c */
[C---:B------:R-:W-:Y:S01]  /*6ab0*/  IMAD R39, R78.reuse, R39, RZ ;  /* 0x000000274e277224 */ /* 0x040fe200078e02ff */
[----:B------:R-:W-:Y:S01]  /*6ac0*/  I2IP.S8.S32.SAT R115, R35, R30, RZ ;  /* 0x0000001e23737239 */ /* 0x000fe200000014ff */
[-C--:B------:R-:W-:Y:S02]  /*6ad0*/  IMAD R33, R83, R82.reuse, R33 ;  /* 0x0000005253217224 */ /* 0x080fe400078e0221 */
[----:B------:R-:W-:Y:S01]  /*6ae0*/  IMAD R34, R85, R82, R34 ;  /* 0x0000005255227224 */ /* 0x000fe200078e0222 */
[----:B------:R-:W-:Y:S01]  /*6af0*/  I2IP.S8.S32.SAT R115, R29, R28, R115 ;  /* 0x0000001c1d737239 */ /* 0x000fe20000001473 */
[C---:B------:R-:W-:Y:S01]  /*6b00*/  IMAD.U32 R83, R93.reuse, 0x10000, RZ ;  /* 0x000100005d537824 */ /* 0x040fe200078e00ff */
[----:B------:R-:W-:Y:S01]  /*6b10*/  SHF.L.U32 R85, R93, 0x8, RZ ;  /* 0x000000085d557819 */ /* 0x000fe200000006ff */
[----:B------:R-:W-:Y:S01]  /*6b20*/  IMAD R39, R81, R82, R39 ;  /* 0x0000005251277224 */ /* 0x000fe200078e0227 */
[----:B------:R-:W-:Y:S01]  /*6b30*/  MOV R81, R84 ;  /* 0x0000005400517202 */ /* 0x000fe20000000f00 */
[C---:B------:R-:W-:Y:S01]  /*6b40*/  IMAD R36, R78.reuse, R40, RZ ;  /* 0x000000284e247224 */ /* 0x040fe200078e02ff */
[----:B------:R-:W-:Y:S01]  /*6b50*/  SHF.R.S32.HI R83, RZ, 0x18, R83 ;  /* 0x00000018ff537819 */ /* 0x000fe20000011453 */
[C---:B------:R-:W-:Y:S01]  /*6b60*/  IMAD R37, R78.reuse, R41, RZ ;  /* 0x000000294e257224 */ /* 0x040fe200078e02ff */
[----:B------:R-:W-:Y:S01]  /*6b70*/  SHF.R.S32.HI R85, RZ, 0x18, R85 ;  /* 0x00000018ff557819 */ /* 0x000fe20000011455 */
[C---:B------:R-:W-:Y:S01]  /*6b80*/  IMAD R38, R78.reuse, R42, RZ ;  /* 0x0000002a4e267224 */ /* 0x040fe200078e02ff */
[----:B------:R1:W-:Y:S01]  /*6b90*/  STS.128 [R172+0x8200], R112 ;  /* 0x00820070ac007388 */ /* 0x0003e20000000c00 */
[----:B------:R-:W-:Y:S01]  /*6ba0*/  IMAD R36, R81, R82, R36 ;  /* 0x0000005251247224 */ /* 0x000fe200078e0224 */
[----:B------:R-:W-:Y:S01]  /*6bb0*/  I2IP.S8.S32.SAT R120, R39, R34, RZ ;  /* 0x0000002227787239 */ /* 0x000fe200000014ff */
[-C--:B------:R-:W-:Y:S01]  /*6bc0*/  IMAD R37, R83, R82.reuse, R37 ;  /* 0x0000005253257224 */ /* 0x080fe200078e0225 */
[----:B------:R-:W-:Y:S01]  /*6bd0*/  SHF.R.S32.HI R84, RZ, 0x18, R93 ;  /* 0x00000018ff547819 */ /* 0x000fe2000001145d */
[----:B------:R-:W-:Y:S01]  /*6be0*/  IMAD R43, R78, R43, RZ ;  /* 0x0000002b4e2b7224 */ /* 0x000fe200078e02ff */
[C---:B------:R-:W-:Y:S01]  /*6bf0*/  SHF.L.U32 R83, R94.reuse, 0x10, RZ ;  /* 0x000000105e537819 */ /* 0x040fe200000006ff */
[----:B------:R-:W-:Y:S01]  /*6c00*/  IMAD R38, R85, R82, R38 ;  /* 0x0000005255267224 */ /* 0x000fe200078e0226 */
[----:B------:R-:W-:Y:S01]  /*6c10*/  PRMT R81, R94, 0x8880, RZ ;  /* 0x000088805e517816 */ /* 0x000fe200000000ff */
[----:B------:R-:W-:Y:S01]  /*6c20*/  IMAD R40, R78, R44, RZ ;  /* 0x0000002c4e287224 */ /* 0x000fe200078e02ff */
[----:B------:R-:W-:Y:S01]  /*6c30*/  SHF.L.U32 R85, R94, 0x8, RZ ;  /* 0x000000085e557819 */ /* 0x000fe200000006ff */
[----:B------:R-:W-:Y:S01]  /*6c40*/  IMAD R41, R78, R45, RZ ;  /* 0x0000002d4e297224 */ /* 0x000fe200078e02ff */
[----:B------:R-:W-:Y:S01]  /*6c50*/  SHF.R.S32.HI R83, RZ, 0x18, R83 ;  /* 0x00000018ff537819 */ /* 0x000fe20000011453 */
[----:B------:R-:W-:Y:S01]  /*6c60*/  IMAD R43, R84, R82, R43 ;  /* 0x00000052542b7224 */ /* 0x000fe200078e022b */
[----:B------:R-:W-:Y:S01]  /*6c70*/  SHF.R.S32.HI R85, RZ, 0x18, R85 ;  /* 0x00000018ff557819 */ /* 0x000fe20000011455 */
[C---:B------:R-:W-:Y:S01]  /*6c80*/  IMAD R42, R78.reuse, R46, RZ ;  /* 0x0000002e4e2a7224 */ /* 0x040fe200078e02ff */
[----:B------:R-:W-:Y:S01]  /*6c90*/  I2IP.S8.S32.SAT R120, R33, R32, R120 ;  /* 0x0000002021787239 */ /* 0x000fe20000001478 */
[----:B------:R-:W-:Y:S01]  /*6ca0*/  IMAD R40, R81, R82, R40 ;  /* 0x0000005251287224 */ /* 0x000fe200078e0228 */
[----:B------:R-:W-:Y:S01]  /*6cb0*/  SHF.R.S32.HI R84, RZ, 0x18, R94 ;  /* 0x00000018ff547819 */ /* 0x000fe2000001145e */
[----:B------:R-:W-:Y:S01]  /*6cc0*/  IMAD R47, R78, R47, RZ ;  /* 0x0000002f4e2f7224 */ /* 0x000fe200078e02ff */
[----:B------:R-:W-:Y:S01]  /*6cd0*/  I2IP.S8.S32.SAT R121, R43, R38, RZ ;  /* 0x000000262b797239 */ /* 0x000fe200000014ff */
[-C--:B------:R-:W-:Y:S01]  /*6ce0*/  IMAD R41, R83, R82.reuse, R41 ;  /* 0x0000005253297224 */ /* 0x080fe200078e0229 */
[----:B------:R-:W-:Y:S01]  /*6cf0*/  PRMT R81, R95, 0x8880, RZ ;  /* 0x000088805f517816 */ /* 0x000fe200000000ff */
[-C--:B------:R-:W-:Y:S01]  /*6d00*/  IMAD R42, R85, R82.reuse, R42 ;  /* 0x00000052552a7224 */ /* 0x080fe200078e022a */
[----:B------:R-:W-:Y:S01]  /*6d10*/  SHF.L.U32 R83, R95, 0x10, RZ ;  /* 0x000000105f537819 */ /* 0x000fe200000006ff */
[----:B------:R-:W-:Y:S01]  /*6d20*/  IMAD R47, R84, R82, R47 ;  /* 0x00000052542f7224 */ /* 0x000fe200078e022f */
[----:B------:R-:W-:Y:S01]  /*6d30*/  I2IP.S8.S32.SAT R121, R37, R36, R121 ;  /* 0x0000002425797239 */ /* 0x000fe20000001479 */
[C---:B------:R-:W-:Y:S01]  /*6d40*/  IMAD R44, R78.reuse, R48, RZ ;  /* 0x000000304e2c7224 */ /* 0x040fe200078e02ff */
[----:B------:R-:W-:Y:S01]  /*6d50*/  SHF.R.S32.HI R83, RZ, 0x18, R83 ;  /* 0x00000018ff537819 */ /* 0x000fe20000011453 */
[----:B------:R-:W-:Y:S01]  /*6d60*/  IMAD.SHL.U32 R84, R95, 0x100, RZ ;  /* 0x000001005f547824 */ /* 0x000fe200078e00ff */
[----:B------:R-:W-:Y:S01]  /*6d70*/  I2IP.S8.S32.SAT R122, R47, R42, RZ ;  /* 0x0000002a2f7a7239 */ /* 0x000fe200000014ff */
[----:B------:R-:W-:Y:S01]  /*6d80*/  IMAD R45, R78, R49, RZ ;  /* 0x000000314e2d7224 */ /* 0x000fe200078e02ff */
[----:B------:R-:W-:Y:S01]  /*6d90*/  PRMT R85, R96, 0x8880, RZ ;  /* 0x0000888060557816 */ /* 0x000fe200000000ff */
[----:B------:R-:W-:Y:S01]  /*6da0*/  IMAD R44, R81, R82, R44 ;  /* 0x00000052512c7224 */ /* 0x000fe200078e022c */
[----:B------:R-:W-:Y:S01]  /*6db0*/  SHF.R.S32.HI R81, RZ, 0x18, R84 ;  /* 0x00000018ff517819 */ /* 0x000fe20000011454 */
[C---:B------:R-:W-:Y:S01]  /*6dc0*/  IMAD R46, R78.reuse, R50, RZ ;  /* 0x000000324e2e7224 */ /* 0x040fe200078e02ff */
[----:B------:R-:W-:Y:S01]  /*6dd0*/  I2IP.S8.S32.SAT R122, R41, R40, R122 ;  /* 0x00000028297a7239 */ /* 0x000fe2000000147a */
[----:B------:R-:W-:Y:S01]  /*6de0*/  IMAD R45, R83, R82, R45 ;  /* 0x00000052532d7224 */ /* 0x000fe200078e022d */
[----:B------:R-:W-:Y:S01]  /*6df0*/  SHF.R.S32.HI R83, RZ, 0x18, R95 ;  /* 0x00000018ff537819 */ /* 0x000fe2000001145f */
[----:B------:R-:W-:Y:S01]  /*6e00*/  IMAD R51, R78, R51, RZ ;  /* 0x000000334e337224 */ /* 0x000fe200078e02ff */
[----:B------:R-:W-:Y:S01]  /*6e10*/  SHF.L.U32 R84, R96, 0x8, RZ ;  /* 0x0000000860547819 */ /* 0x000fe200000006ff */
[C---:B------:R-:W-:Y:S02]  /*6e20*/  IMAD R48, R78.reuse, R52, RZ ;  /* 0x000000344e307224 */ /* 0x040fe400078e02ff */
[-C--:B------:R-:W-:Y:S01]  /*6e30*/  IMAD R46, R81, R82.reuse, R46 ;  /* 0x00000052512e7224 */ /* 0x080fe200078e022e */
[----:B------:R-:W-:Y:S01]  /*6e40*/  SHF.R.S32.HI R81, RZ, 0x18, R86 ;  /* 0x00000018ff517819 */ /* 0x000fe20000011456 */
[C---:B------:R-:W-:Y:S01]  /*6e50*/  IMAD R49, R78.reuse, R53, RZ ;  /* 0x000000354e317224 */ /* 0x040fe200078e02ff */
[----:B------:R-:W-:Y:S01]  /*6e60*/  SHF.R.S32.HI R86, RZ, 0x18, R99 ;  /* 0x00000018ff567819 */ /* 0x000fe20000011463 */
[----:B------:R-:W-:Y:S01]  /*6e70*/  IMAD R51, R83, R82, R51 ;  /* 0x0000005253337224 */ /* 0x000fe200078e0233 */
[----:B------:R-:W-:Y:S01]  /*6e80*/  SHF.R.S32.HI R83, RZ, 0x18, R84 ;  /* 0x00000018ff537819 */ /* 0x000fe20000011454 */
[C---:B------:R-:W-:Y:S01]  /*6e90*/  IMAD R50, R78.reuse, R54, RZ ;  /* 0x000000364e327224 */ /* 0x040fe200078e02ff */
[----:B------:R-:W-:Y:S01]  /*6ea0*/  SHF.R.S32.HI R84, RZ, 0x18, R96 ;  /* 0x00000018ff547819 */ /* 0x000fe20000011460 */
[----:B------:R-:W-:Y:S01]  /*6eb0*/  IMAD R48, R85, R82, R48 ;  /* 0x0000005255307224 */ /* 0x000fe200078e0230 */
[----:B------:R-:W-:Y:S01]  /*6ec0*/  I2IP.S8.S32.SAT R123, R51, R46, RZ ;  /* 0x0000002e337b7239 */ /* 0x000fe200000014ff */
[C---:B------:R-:W-:Y:S01]  /*6ed0*/  IMAD R55, R78.reuse, R55, RZ ;  /* 0x000000374e377224 */ /* 0x040fe200078e02ff */
[----:B------:R-:W-:Y:S01]  /*6ee0*/  SHF.L.U32 R85, R97, 0x10, RZ ;  /* 0x0000001061557819 */ /* 0x000fe200000006ff */
[----:B------:R-:W-:Y:S01]  /*6ef0*/  IMAD R49, R81, R82, R49 ;  /* 0x0000005251317224 */ /* 0x000fe200078e0231 */
[----:B------:R-:W-:Y:S01]  /*6f00*/  PRMT R81, R97, 0x8880, RZ ;  /* 0x0000888061517816 */ /* 0x000fe200000000ff */
[----:B------:R-:W-:Y:S01]  /*6f10*/  IMAD R52, R78, R56, RZ ;  /* 0x000000384e347224 */ /* 0x000fe200078e02ff */
[----:B------:R-:W-:Y:S01]  /*6f20*/  I2IP.S8.S32.SAT R123, R45, R44, R123 ;  /* 0x0000002c2d7b7239 */ /* 0x000fe2000000147b */
[-C--:B------:R-:W-:Y:S01]  /*6f30*/  IMAD R50, R83, R82.reuse, R50 ;  /* 0x0000005253327224 */ /* 0x080fe200078e0232 */
[----:B------:R-:W-:Y:S01]  /*6f40*/  SHF.R.S32.HI R83, RZ, 0x18, R85 ;  /* 0x00000018ff537819 */ /* 0x000fe20000011455 */
[-C--:B------:R-:W-:Y:S01]  /*6f50*/  IMAD R55, R84, R82.reuse, R55 ;  /* 0x0000005254377224 */ /* 0x080fe200078e0237 */
[----:B------:R-:W-:Y:S01]  /*6f60*/  PRMT R85, R98, 0x8880, RZ ;  /* 0x0000888062557816 */ /* 0x000fe200000000ff */
[----:B------:R-:W-:Y:S01]  /*6f70*/  IMAD R52, R81, R82, R52 ;  /* 0x0000005251347224 */ /* 0x000fe200078e0234 */
[----:B------:R-:W-:Y:S01]  /*6f80*/  SHF.L.U32 R81, R97, 0x8, RZ ;  /* 0x0000000861517819 */ /* 0x000fe200000006ff */
[C---:B------:R-:W-:Y:S01]  /*6f90*/  IMAD R53, R78.reuse, R57, RZ ;  /* 0x000000394e357224 */ /* 0x040fe200078e02ff */
[----:B------:R1:W-:Y:S01]  /*6fa0*/  STS.128 [R171+0x8200], R120 ;  /* 0x00820078ab007388 */ /* 0x0003e20000000c00 */
[----:B------:R-:W-:Y:S01]  /*6fb0*/  IMAD R54, R78, R58, RZ ;  /* 0x0000003a4e367224 */ /* 0x000fe200078e02ff */
[----:B------:R-:W-:Y:S01]  /*6fc0*/  SHF.R.S32.HI R81, RZ, 0x18, R81 ;  /* 0x00000018ff517819 */ /* 0x000fe20000011451 */
[----:B------:R-:W-:Y:S01]  /*6fd0*/  IMAD R53, R83, R82, R53 ;  /* 0x0000005253357224 */ /* 0x000fe200078e0235 */
[----:B------:R-:W-:Y:S01]  /*6fe0*/  SHF.L.U32 R84, R98, 0x10, RZ ;  /* 0x0000001062547819 */ /* 0x000fe200000006ff */
[C---:B------:R-:W-:Y:S01]  /*6ff0*/  IMAD R59, R78.reuse, R59, RZ ;  /* 0x0000003b4e3b7224 */ /* 0x040fe200078e02ff */
[----:B------:R-:W-:Y:S01]  /*7000*/  SHF.R.S32.HI R83, RZ, 0x18, R97 ;  /* 0x00000018ff537819 */ /* 0x000fe20000011461 */
[C---:B------:R-:W-:Y:S01]  /*7010*/  IMAD R56, R78.reuse, R60, RZ ;  /* 0x0000003c4e387224 */ /* 0x040fe200078e02ff */
[----:B------:R-:W-:Y:S01]  /*7020*/  I2IP.S8.S32.SAT R124, R55, R50, RZ ;  /* 0x00000032377c7239 */ /* 0x000fe200000014ff */
[----:B------:R-:W-:Y:S01]  /*7030*/  IMAD R54, R81, R82, R54 ;  /* 0x0000005251367224 */ /* 0x000fe200078e0236 */
[----:B------:R-:W-:Y:S01]  /*7040*/  SHF.R.S32.HI R84, RZ, 0x18, R84 ;  /* 0x00000018ff547819 */ /* 0x000fe20000011454 */
[----:B------:R-:W-:Y:S01]  /*7050*/  IMAD R57, R78, R61, RZ ;  /* 0x0000003d4e397224 */ /* 0x000fe200078e02ff */
[----:B------:R-:W-:Y:S01]  /*7060*/  I2IP.S8.S32.SAT R124, R49, R48, R124 ;  /* 0x00000030317c7239 */ /* 0x000fe2000000147c */
[-C--:B------:R-:W-:Y:S01]  /*7070*/  IMAD R59, R83, R82.reuse, R59 ;  /* 0x00000052533b7224 */ /* 0x080fe200078e023b */
[----:B------:R-:W-:Y:S01]  /*7080*/  PRMT R83, R99, 0x8880, RZ ;  /* 0x0000888063537816 */ /* 0x000fe200000000ff */
[-C--:B------:R-:W-:Y:S01]  /*7090*/  IMAD R56, R85, R82.reuse, R56 ;  /* 0x0000005255387224 */ /* 0x080fe200078e0238 */
[----:B------:R-:W-:Y:S01]  /*70a0*/  SHF.R.S32.HI R81, RZ, 0x18, R98 ;  /* 0x00000018ff517819 */ /* 0x000fe20000011462 */
[----:B------:R-:W-:Y:S01]  /*70b0*/  IMAD R57, R84, R82, R57 ;  /* 0x0000005254397224 */ /* 0x000fe200078e0239 */
[----:B------:R-:W-:Y:S01]  /*70c0*/  I2IP.S8.S32.SAT R125, R59, R54, RZ ;  /* 0x000000363b7d7239 */ /* 0x000fe200000014ff */
[C---:B------:R-:W-:Y:S01]  /*70d0*/  IMAD R58, R78.reuse, R62, RZ ;  /* 0x0000003e4e3a7224 */ /* 0x040fe200078e02ff */
[C---:B------:R-:W-:Y:S01]  /*70e0*/  SHF.L.U32 R85, R99.reuse, 0x8, RZ ;  /* 0x0000000863557819 */ /* 0x040fe200000006ff */
[----:B------:R-:W-:Y:S01]  /*70f0*/  IMAD.U32 R84, R99, 0x10000, RZ ;  /* 0x0001000063547824 */ /* 0x000fe200078e00ff */
[----:B------:R-:W-:Y:S01]  /*7100*/  I2IP.S8.S32.SAT R125, R53, R52, R125 ;  /* 0x00000034357d7239 */ /* 0x000fe2000000147d */
[C---:B------:R-:W-:Y:S01]  /*7110*/  IMAD R63, R78.reuse, R63, RZ ;  /* 0x0000003f4e3f7224 */ /* 0x040fe200078e02ff */
[----:B------:R-:W-:Y:S01]  /*7120*/  SHF.R.S32.HI R85, RZ, 0x18, R85 ;  /* 0x00000018ff557819 */ /* 0x000fe20000011455 */
[C---:B------:R-:W-:Y:S01]  /*7130*/  IMAD R60, R78.reuse, R64, RZ ;  /* 0x000000404e3c7224 */ /* 0x040fe200078e02ff */
[----:B------:R-:W-:Y:S01]  /*7140*/  SHF.R.S32.HI R84, RZ, 0x18, R84 ;  /* 0x00000018ff547819 */ /* 0x000fe20000011454 */
[-C--:B------:R-:W-:Y:S02]  /*7150*/  IMAD R58, R87, R82.reuse, R58 ;  /* 0x00000052573a7224 */ /* 0x080fe400078e023a */
[C---:B------:R-:W-:Y:S02]  /*7160*/  IMAD R61, R78.reuse, R65, RZ ;  /* 0x000000414e3d7224 */ /* 0x040fe400078e02ff */
[-C--:B------:R-:W-:Y:S02]  /*7170*/  IMAD R63, R81, R82.reuse, R63 ;  /* 0x00000052513f7224 */ /* 0x080fe400078e023f */
[----:B------:R-:W-:Y:S02]  /*7180*/  IMAD R60, R83, R82, R60 ;  /* 0x00000052533c7224 */ /* 0x000fe400078e023c */
[----:B------:R-:W-:Y:S01]  /*7190*/  IMAD R62, R78, R66, RZ ;  /* 0x000000424e3e7224 */ /* 0x000fe200078e02ff */
[----:B------:R-:W-:Y:S01]  /*71a0*/  I2IP.S8.S32.SAT R126, R63, R58, RZ ;  /* 0x0000003a3f7e7239 */ /* 0x000fe200000014ff */
[----:B------:R-:W-:Y:S02]  /*71b0*/  IMAD R61, R84, R82, R61 ;  /* 0x00000052543d7224 */ /* 0x000fe400078e023d */
[----:B------:R-:W-:Y:S01]  /*71c0*/  IMAD R67, R78, R67, RZ ;  /* 0x000000434e437224 */ /* 0x000fe200078e02ff */
[----:B------:R-:W-:Y:S01]  /*71d0*/  I2IP.S8.S32.SAT R126, R57, R56, R126 ;  /* 0x00000038397e7239 */ /* 0x000fe2000000147e */
[-C--:B------:R-:W-:Y:S02]  /*71e0*/  IMAD R62, R85, R82.reuse, R62 ;  /* 0x00000052553e7224 */ /* 0x080fe400078e023e */
[----:B------:R-:W-:Y:S05]  /*71f0*/  IMAD R67, R86, R82, R67 ;  /* 0x0000005256437224 */ /* 0x000fea00078e0243 */
[----:B------:R-:W-:Y:S04]  /*7200*/  I2IP.S8.S32.SAT R127, R67, R62, RZ ;  /* 0x0000003e437f7239 */ /* 0x000fe800000014ff */
[----:B------:R-:W-:Y:S05]  /*7210*/  I2IP.S8.S32.SAT R127, R61, R60, R127 ;  /* 0x0000003c3d7f7239 */ /* 0x000fea000000147f */
[----:B------:R1:W-:Y:S01]  /*7220*/  STS.128 [R170+0x8200], R124 ;  /* 0x0082007caa007388 */ /* 0x0003e20000000c00 */
[----:B------:R-:W-:Y:S01]  /*7230*/  @!PT LDS RZ, [RZ] ;  /* 0x00000000fffff984 */ /* 0x000fe20000000800 */
[----:B------:R-:W-:Y:S01]  /*7240*/  @!PT LDS RZ, [RZ] ;  /* 0x00000000fffff984 */ /* 0x000fe20000000800 */
[----:B------:R-:W-:Y:S01]  /*7250*/  @!PT LDS RZ, [RZ] ;  /* 0x00000000fffff984 */ /* 0x000fe20000000800 */
[----:B------:R-:W-:Y:S01]  /*7260*/  @!PT LDS RZ, [RZ] ;  /* 0x00000000fffff984 */ /* 0x000fe20000000800 */
[----:B------:R2:W-:Y:S07]  /*7270*/  MEMBAR.ALL.CTA ;  /* 0x0000000000007992 */ /* 0x0005ee0000008000 */
[----:B--2---:R-:W2:Y:S02]  /*7280*/  FENCE.VIEW.ASYNC.S ;  /* 0x00000000000073c6 */ /* 0x004ea40000000000 */
[----:B--2---:R-:W-:Y:S06]  /*7290*/  BAR.SYNC.DEFER_BLOCKING 0x1, 0x80 ;  /* 0x0042000000007b1d */ /* 0x004fec0000010000 */
[----:B------:R-:W-:Y:S05]  /*72a0*/  @P0 BRA `(.L_x_108) ;  /* 0x0000000000280947 */ /* 0x000fea0003800000 */
[----:B------:R-:W-:Y:S02]  /*72b0*/  UIADD3 UR4, UPT, UPT, UR49, 0x8200, URZ ;  /* 0x0000820031047890 */ /* 0x000fe4000fffe0ff */
[----:B------:R-:W-:Y:S01]  /*72c0*/  UIADD3 UR6, UP0, UPT, UR52, 0x680, URZ ;  /* 0x0000068034067890 */ /* 0x000fe2000ff1e0ff */
[----:B------:R-:W-:Y:S03]  /*72d0*/  UMOV UR43, UR36 ;  /* 0x00000024002b7c82 */ /* 0x000fe60008000000 */
[----:B------:R-:W-:Y:S01]  /*72e0*/  MOV R166, UR4 ;  /* 0x0000000400a67c02 */ /* 0x000fe20008000f00 */
[----:B------:R-:W-:Y:S03]  /*72f0*/  UIADD3.X UR7, UPT, UPT, URZ, UR53, URZ, UP0, !UPT ;  /* 0x00000035ff077290 */ /* 0x000fe600087fe4ff */
[----:B------:R-:W-:Y:S11]  /*7300*/  R2UR UR40, R166 ;  /* 0x00000000a62872ca */ /* 0x000ff600000e0000 */
[----:B------:R-:W-:Y:S02]  /*7310*/  @!UPT UIADD3 URZ, UPT, UPT, URZ, URZ, URZ ;  /* 0x000000fffffff290 */ /* 0x000fe4000fffe0ff */
[----:B------:R2:W-:Y:S01]  /*7320*/  UTMASTG.3D [UR40], [UR6] ;  /* 0x00000028060073b5 */ /* 0x0005e20008010000 */
[----:B------:R0:W-:Y:S01]  /*7330*/  UTMACMDFLUSH ;  /* 0x00000000000079b7 */ /* 0x0001e20000000000 */
[----:B--2---:R-:W-:Y:S04]  /*7340*/  DEPBAR.LE SB0, 0x1 ;  /* 0x000080400000791a */ /* 0x004fe80000000000 */
.L_x_108:
[----:B------:R-:W-:Y:S05]  /*7350*/  BSYNC.RECONVERGENT B0 ;  /* 0x0000000000007941 */ /* 0x000fea0003800200 */
.L_x_107:
[----:B------:R-:W-:Y:S06]  /*7360*/  BAR.SYNC.DEFER_BLOCKING 0x1, 0x80 ;  /* 0x0042000000007b1d */ /* 0x000fec0000010000 */
[----:B------:R-:W2:Y:S01]  /*7370*/  @P6 SYNCS.PHASECHK.TRANS64.TRYWAIT P0, [R118+URZ+0xe0], R119 ;  /* 0x0000e077760065a7 */ /* 0x000ea200080011ff */
[----:B------:R-:W-:Y:S01]  /*7380*/  BSSY B1, `(.L_x_109) ;  /* 0x0000023000017945 */ /* 0x000fe20003800000 */
[----:B--2---:R-:W-:Y:S03]  /*7390*/  @P6 SEL R109, RZ, 0x1, !P0 ;  /* 0x00000001ff6d6807 */ /* 0x004fe60004000000 */
[----:B------:R-:W-:Y:S05]  /*73a0*/  @!P6 BRA `(.L_x_110) ;  /* 0x000000000080e947 */ /* 0x000fea0003800000 */
[----:B------:R-:W-:Y:S01]  /*73b0*/  ISETP.NE.AND P1, PT, R110, RZ, PT ;  /* 0x000000ff6e00720c */ /* 0x000fe20003f25270 */
[----:B------:R-:W-:Y:S01]  /*73c0*/  BSSY B0, `(.L_x_111) ;  /* 0x000000a000007945 */ /* 0x000fe20003800000 */
[----:B------:R-:W-:Y:S11]  /*73d0*/  ISETP.NE.AND P0, PT, R109, RZ, PT ;  /* 0x000000ff6d00720c */ /* 0x000ff60003f05270 */
[----:B------:R-:W-:Y:S04]  /*73e0*/  @P1 IMAD R5, R160, 0x2000, R111 ;  /* 0x00002000a0051824 */ /* 0x000fe800078e026f */
[--C-:B------:R-:W-:Y:S01]  /*73f0*/  @P1 IMAD.IADD R4, R165, 0x1, R5.reuse ;  /* 0x00000001a5041824 */ /* 0x100fe200078e0205 */
[----:B------:R-:W-:Y:S01]  /*7400*/  @P1 IADD3 R2, PT, PT, R164, R5, RZ ;  /* 0x00000005a4021210 */ /* 0x000fe20007ffe0ff */
[----:B------:R-:W-:Y:S01]  /*7410*/  @P1 IMAD.IADD R0, R116, 0x1, R5 ;  /* 0x0000000174001824 */ /* 0x000fe200078e0205 */
[----:B------:R-:W-:Y:S06]  /*7420*/  @P0 BRA `(.L_x_112) ;  /* 0x00000000000c0947 */ /* 0x000fec0003800000 */
[----:B------:R-:W-:Y:S04]  /*7430*/  SHF.L.U32 R3, R159, 0x1f, RZ ;  /* 0x0000001f9f037819 */ /* 0x000fe800000006ff */
[----:B------:R-:W2:Y:S02]  /*7440*/  SYNCS.PHASECHK.TRANS64.TRYWAIT P0, [R118+URZ+0xe0], R3 ;  /* 0x0000e003760075a7 */ /* 0x000ea400080011ff */
[----:B--2---:R-:W-:Y:S05]  /*7450*/  @!P0 BRA `(.L_x_113) ;  /* 0x0000004c00f08947 */ /* 0x004fea0003800000 */
.L_x_112:
[----:B------:R-:W-:Y:S05]  /*7460*/  BSYNC B0 ;  /* 0x0000000000007941 */ /* 0x000fea0003800000 */
.L_x_111:
[----:B------:R-:W-:Y:S01]  /*7470*/  ISETP.NE.AND P0, PT, R110, RZ, PT ;  /* 0x000000ff6e00720c */ /* 0x000fe20003f05270 */
[----:B--2---:R-:W-:Y:S02]  /*7480*/  VIADD R118, R118, 0x100 ;  /* 0x0000010076767836 */ /* 0x004fe40000000000 */
[----:B------:R-:W-:Y:S02]  /*7490*/  IMAD.U32 R3, RZ, RZ, UR37 ;  /* 0x00000025ff037e24 */ /* 0x000fe4000f8e00ff */
[----:B------:R-:W-:Y:S03]  /*74a0*/  VIADD R160, R160, 0x1 ;  /* 0x00000001a0a07836 */ /* 0x000fe60000000000 */
[----:B------:R-:W-:Y:S05]  /*74b0*/  PRMT R3, R3, 0x654, R118 ;  /* 0x0000065403037816 */ /* 0x000fea0000000076 */
[----:B------:R2:W3:Y:S04]  /*74c0*/  @P0 LDS.128 R100, [R5+0x200] ;  /* 0x0002000005640984 */ /* 0x0004e80000000c00 */
[----:B------:R2:W4:Y:S04]  /*74d0*/  @P0 LDS.128 R88, [R4+0x200] ;  /* 0x0002000004580984 */ /* 0x0005280000000c00 */
        /* <DEDUP_REMOVED lines=9> */
[----:B------:R-:W-:Y:S02]  /*7570*/  SEL R6, RZ, 0x1, P0 ;  /* 0x00000001ff067807 */ /* 0x000fe40000000000 */
[----:B------:R-:W-:Y:S02]  /*7580*/  SEL R160, R160, RZ, P0 ;  /* 0x000000ffa0a07207 */ /* 0x000fe40000000000 */
[----:B------:R-:W-:Y:S01]  /*7590*/  LOP3.LUT R159, R159, R6, RZ, 0x3c, !PT ;  /* 0x000000069f9f7212 */ /* 0x000fe200078e3cff */
[----:B-----5:R2:W-:Y:S06]  /*75a0*/  SYNCS.ARRIVE.TRANS64.RED.A1T0 RZ, [R3+URZ], RZ ;  /* 0x000000ff03ff79a7 */ /* 0x0205ec00081004ff */
.L_x_110:
[----:B------:R-:W-:Y:S05]  /*75b0*/  BSYNC B1 ;  /* 0x0000000000017941 */ /* 0x000fea0003800000 */
.L_x_109:
[----:B--2---:R-:W-:Y:S05]  /*75c0*/  VIADD R3, R80, 0x40 ;  /* 0x0000004050037836 */ /* 0x004fea0000000000 */
[----:B------:R-:W-:Y:S04]  /*75d0*/  SHF.R.U32.HI R3, RZ, 0x15, R3 ;  /* 0x00000015ff037819 */ /* 0x000fe80000011603 */
[----:B------:R-:W-:Y:S11]  /*75e0*/  LOP3.LUT P0, RZ, R3, 0x3, R154, 0x48, !PT ;  /* 0x0000000303ff7812 */ /* 0x000ff6000780489a */
[----:B------:R-:W-:Y:S02]  /*75f0*/  @!UPT UIADD3 URZ, UPT, UPT, URZ, URZ, URZ ;  /* 0x000000fffffff290 */ /* 0x000fe4000fffe0ff */
[----:B------:R-:W-:Y:S05]  /*7600*/  @!P0 BRA `(.L_x_114) ;  /* 0x0000000000408947 */ /* 0x000fea0003800000 */
[----:B------:R-:W2:Y:S01]  /*7610*/  LDCU.64 UR8, c[0x4][0x78] ;  /* 0x01000f00ff0877ac */ /* 0x000ea20008000a00 */
[----:B------:R-:W-:Y:S01]  /*7620*/  MOV R3, 0x0 ;  /* 0x0000000000037802 */ /* 0x000fe20000000f00 */
[----:B------:R-:W-:Y:S02]  /*7630*/  HFMA2 R12, -RZ, RZ, 0, 5.9604644775390625e-08 ;  /* 0x00000001ff0c7431 */ /* 0x000fe400000001ff */
[----:B------:R-:W-:Y:S02]  /*7640*/  IMAD.MOV.U32 R8, RZ, RZ, 0x192 ;  /* 0x00000192ff087424 */ /* 0x000fe400078e00ff */
[----:B------:R-:W-:Y:S01]  /*7650*/  IMAD.MOV.U32 R13, RZ, RZ, RZ ;  /* 0x000000ffff0d7224 */ /* 0x000fe200078e00ff */
[----:B------:R-:W5:Y:S01]  /*7660*/  LDCU.64 UR6, c[0x4][0x80] ;  /* 0x01001000ff0677ac */ /* 0x000f620008000a00 */
[----:B------:R-:W1:Y:S01]  /*7670*/  LDC.64 R2, c[0x4][R3] ;  /* 0x0100000003027b82 */ /* 0x000e620000000a00 */
[----:B------:R-:W3:Y:S01]  /*7680*/  LDCU.64 UR4, c[0x4][0x18] ;  /* 0x01000300ff0477ac */ /* 0x000ee20008000a00 */
[----:B--2---:R-:W-:Y:S01]  /*7690*/  MOV R5, UR9 ;  /* 0x0000000900057c02 */ /* 0x004fe20008000f00 */
[----:B------:R-:W-:Y:S01]  /*76a0*/  IMAD.U32 R4, RZ, RZ, UR8 ;  /* 0x00000008ff047e24 */ /* 0x000fe2000f8e00ff */
[----:B-----5:R-:W-:Y:S01]  /*76b0*/  MOV R7, UR7 ;  /* 0x0000000700077c02 */ /* 0x020fe20008000f00 */
[----:B------:R-:W-:Y:S01]  /*76c0*/  IMAD.U32 R6, RZ, RZ, UR6 ;  /* 0x00000006ff067e24 */ /* 0x000fe2000f8e00ff */
[----:B---3--:R-:W-:Y:S01]  /*76d0*/  MOV R11, UR5 ;  /* 0x00000005000b7c02 */ /* 0x008fe20008000f00 */
[----:B------:R-:W-:Y:S02]  /*76e0*/  IMAD.U32 R10, RZ, RZ, UR4 ;  /* 0x00000004ff0a7e24 */ /* 0x000fe4000f8e00ff */
[----:B------:R-:W-:Y:S07]  /*76f0*/  LEPC R20, `(.L_x_114) ;  /* 0x000000001014794e */ /* 0x000fee0000000000 */
[----:B-1--4-:R-:W-:Y:S05]  /*7700*/  CALL.ABS.NOINC R2 ;  /* 0x0000000002007343 */ /* 0x012fea0003c00000 */
.L_x_114:
[----:B------:R-:W-:Y:S05]  /*7710*/  WARPSYNC.ALL ;  /* 0x0000000000007948 */ /* 0x000fea0003800000 */
[----:B------:R-:W-:Y:S01]  /*7720*/  R2UR UR4, R80 ;  /* 0x00000000500472ca */ /* 0x000fe200000e0000 */
[----:B------:R-:W-:Y:S01]  /*7730*/  BSSY.RECONVERGENT B0, `(.L_x_115) ;  /* 0x000011c000007945 */ /* 0x000fe20003800200 */
[C---:B---3--:R-:W-:Y:S02]  /*7740*/  PRMT R81, R100.reuse, 0x8880, RZ ;  /* 0x0000888064517816 */ /* 0x048fe400000000ff */
[C---:B------:R-:W-:Y:S02]  /*7750*/  SHF.L.U32 R84, R100.reuse, 0x8, RZ ;  /* 0x0000000864547819 */ /* 0x040fe400000006ff */
[----:B------:R-:W-:Y:S02]  /*7760*/  SHF.L.U32 R83, R100, 0x10, RZ ;  /* 0x0000001064537819 */ /* 0x000fe400000006ff */
[----:B------:R-:W-:Y:S02]  /*7770*/  SHF.R.S32.HI R84, RZ, 0x18, R84 ;  /* 0x00000018ff547819 */ /* 0x000fe40000011454 */
[----:B------:R-:W-:Y:S02]  /*7780*/  SHF.R.S32.HI R83, RZ, 0x18, R83 ;  /* 0x00000018ff537819 */ /* 0x000fe40000011453 */
[----:B------:R-:W-:Y:S01]  /*7790*/  ISETP.NE.AND P0, PT, R167, RZ, PT ;  /* 0x000000ffa700720c */ /* 0x000fe20003f05270 */
[----:B------:R-:W2:Y:S01]  /*77a0*/  LDTM.x64 R4, tmem[UR4+0x40] ;  /* 0x00004004000479ee */ /* 0x000ea20008340000 */
[----:B------:R-:W-:Y:S01]  /*77b0*/  ISETP.NE.AND P6, PT, R117, RZ, PT ;  /* 0x000000ff7500720c */ /* 0x000fe20003fc5270 */
[C---:B--2---:R-:W-:Y:S02]  /*77c0*/  IMAD R0, R78.reuse, R4, RZ ;  /* 0x000000044e007224 */ /* 0x044fe400078e02ff */
[C---:B------:R-:W-:Y:S02]  /*77d0*/  IMAD R3, R78.reuse, R6, RZ ;  /* 0x000000064e037224 */ /* 0x040fe400078e02ff */
[C---:B------:R-:W-:Y:S02]  /*77e0*/  IMAD R4, R78.reuse, R8, RZ ;  /* 0x000000084e047224 */ /* 0x040fe400078e02ff */
[C---:B------:R-:W-:Y:S02]  /*77f0*/  IMAD R6, R78.reuse, R10, RZ ;  /* 0x0000000a4e067224 */ /* 0x040fe400078e02ff */
[C---:B------:R-:W-:Y:S02]  /*7800*/  IMAD R2, R78.reuse, R5, RZ ;  /* 0x000000054e027224 */ /* 0x040fe400078e02ff */
[C---:B------:R-:W-:Y:S02]  /*7810*/  IMAD R8, R78.reuse, R12, RZ ;  /* 0x0000000c4e087224 */ /* 0x040fe400078e02ff */
[C---:B------:R-:W-:Y:S02]  /*7820*/  IMAD R10, R78.reuse, R14, RZ ;  /* 0x0000000e4e0a7224 */ /* 0x040fe400078e02ff */
[C---:B------:R-:W-:Y:S02]  /*7830*/  IMAD R5, R78.reuse, R9, RZ ;  /* 0x000000094e057224 */ /* 0x040fe400078e02ff */
[----:B------:R-:W-:Y:S01]  /*7840*/  IMAD R0, R81, R82, R0 ;  /* 0x0000005251007224 */ /* 0x000fe200078e0200 */
[----:B------:R-:W-:Y:S01]  /*7850*/  SHF.L.U32 R81, R101, 0x8, RZ ;  /* 0x0000000865517819 */ /* 0x000fe200000006ff */
[C---:B------:R-:W-:Y:S02]  /*7860*/  IMAD R12, R78.reuse, R16, RZ ;  /* 0x000000104e0c7224 */ /* 0x040fe400078e02ff */
[C---:B------:R-:W-:Y:S01]  /*7870*/  IMAD R14, R78.reuse, R18, RZ ;  /* 0x000000124e0e7224 */ /* 0x040fe200078e02ff */
[----:B------:R-:W-:Y:S01]  /*7880*/  SHF.R.S32.HI R81, RZ, 0x18, R81 ;  /* 0x00000018ff517819 */ /* 0x000fe20000011451 */
[C---:B------:R-:W-:Y:S02]  /*7890*/  IMAD R9, R78.reuse, R13, RZ ;  /* 0x0000000d4e097224 */ /* 0x040fe400078e02ff */
[C---:B------:R-:W-:Y:S02]  /*78a0*/  IMAD R16, R78.reuse, R20, RZ ;  /* 0x000000144e107224 */ /* 0x040fe400078e02ff */
[C---:B------:R-:W-:Y:S02]  /*78b0*/  IMAD R18, R78.reuse, R22, RZ ;  /* 0x000000164e127224 */ /* 0x040fe400078e02ff */
[C---:B------:R-:W-:Y:S02]  /*78c0*/  IMAD R13, R78.reuse, R17, RZ ;  /* 0x000000114e0d7224 */ /* 0x040fe400078e02ff */
[C---:B------:R-:W-:Y:S02]  /*78d0*/  IMAD R20, R78.reuse, R24, RZ ;  /* 0x000000184e147224 */ /* 0x040fe400078e02ff */
[C---:B------:R-:W-:Y:S02]  /*78e0*/  IMAD R22, R78.reuse, R26, RZ ;  /* 0x0000001a4e167224 */ /* 0x040fe400078e02ff */
[----:B------:R-:W-:Y:S01]  /*78f0*/  IMAD R2, R83, R82, R2 ;  /* 0x0000005253027224 */ /* 0x000fe200078e0202 */
[----:B------:R-:W-:Y:S01]  /*7900*/  SHF.R.S32.HI R83, RZ, 0x18, R101 ;  /* 0x00000018ff537819 */ /* 0x000fe20000011465 */
[C---:B------:R-:W-:Y:S02]  /*7910*/  IMAD R17, R78.reuse, R21, RZ ;  /* 0x000000154e117224 */ /* 0x040fe400078e02ff */
[C---:B------:R-:W-:Y:S02]  /*7920*/  IMAD R24, R78.reuse, R28, RZ ;  /* 0x0000001c4e187224 */ /* 0x040fe400078e02ff */
[C---:B------:R-:W-:Y:S02]  /*7930*/  IMAD R26, R78.reuse, R30, RZ ;  /* 0x0000001e4e1a7224 */ /* 0x040fe400078e02ff */
[C---:B------:R-:W-:Y:S02]  /*7940*/  IMAD R21, R78.reuse, R25, RZ ;  /* 0x000000194e157224 */ /* 0x040fe400078e02ff */
[C---:B------:R-:W-:Y:S02]  /*7950*/  IMAD R28, R78.reuse, R32, RZ ;  /* 0x000000204e1c7224 */ /* 0x040fe400078e02ff */
[----:B------:R-:W-:Y:S02]  /*7960*/  IMAD R30, R78, R34, RZ ;  /* 0x000000224e1e7224 */ /* 0x000fe400078e02ff */
[----:B------:R-:W-:Y:S02]  /*7970*/  IMAD R3, R84, R82, R3 ;  /* 0x0000005254037224 */ /* 0x000fe400078e0203 */
[C---:B------:R-:W-:Y:S02]  /*7980*/  IMAD R25, R78.reuse, R29, RZ ;  /* 0x0000001d4e197224 */ /* 0x040fe400078e02ff */
        /* <DEDUP_REMOVED lines=14> */
[C---:B------:R-:W-:Y:S01]  /*7a70*/  IMAD R60, R78.reuse, R64, RZ ;  /* 0x000000404e3c7224 */ /* 0x040fe200078e02ff */
[----:B------:R-:W-:Y:S01]  /*7a80*/  SHF.R.S32.HI R64, RZ, 0x18, R100 ;  /* 0x00000018ff407819 */ /* 0x000fe20000011464 */
[C---:B------:R-:W-:Y:S02]  /*7a90*/  IMAD R34, R78.reuse, R38, RZ ;  /* 0x000000264e227224 */ /* 0x040fe400078e02ff */
[C---:B------:R-:W-:Y:S02]  /*7aa0*/  IMAD R38, R78.reuse, R42, RZ ;  /* 0x0000002a4e267224 */ /* 0x040fe400078e02ff */
[C---:B------:R-:W-:Y:S02]  /*7ab0*/  IMAD R57, R78.reuse, R61, RZ ;  /* 0x0000003d4e397224 */ /* 0x040fe400078e02ff */
[C---:B------:R-:W-:Y:S01]  /*7ac0*/  IMAD R61, R78.reuse, R65, RZ ;  /* 0x000000414e3d7224 */ /* 0x040fe200078e02ff */
[C---:B------:R-:W-:Y:S01]  /*7ad0*/  PRMT R65, R101.reuse, 0x8880, RZ ;  /* 0x0000888065417816 */ /* 0x040fe200000000ff */
[C---:B------:R-:W-:Y:S02]  /*7ae0*/  IMAD R42, R78.reuse, R46, RZ ;  /* 0x0000002e4e2a7224 */ /* 0x040fe400078e02ff */
[C---:B------:R-:W-:Y:S02]  /*7af0*/  IMAD R46, R78.reuse, R50, RZ ;  /* 0x000000324e2e7224 */ /* 0x040fe400078e02ff */
[C---:B------:R-:W-:Y:S02]  /*7b00*/  IMAD R51, R78.reuse, R51, RZ ;  /* 0x000000334e337224 */ /* 0x040fe400078e02ff */
[C---:B------:R-:W-:Y:S02]  /*7b10*/  IMAD R50, R78.reuse, R54, RZ ;  /* 0x000000364e327224 */ /* 0x040fe400078e02ff */
[C---:B------:R-:W-:Y:S02]  /*7b20*/  IMAD R54, R78.reuse, R58, RZ ;  /* 0x0000003a4e367224 */ /* 0x040fe400078e02ff */
[C---:B------:R-:W-:Y:S02]  /*7b30*/  IMAD R58, R78.reuse, R62, RZ ;  /* 0x0000003e4e3a7224 */ /* 0x040fe400078e02ff */
[C---:B------:R-:W-:Y:S01]  /*7b40*/  IMAD R62, R78.reuse, R66, RZ ;  /* 0x000000424e3e7224 */ /* 0x040fe200078e02ff */
[----:B------:R-:W-:Y:S01]  /*7b50*/  SHF.L.U32 R66, R101, 0x10, RZ ;  /* 0x0000001065427819 */ /* 0x000fe200000006ff */
[C---:B------:R-:W-:Y:S02]  /*7b60*/  IMAD R7, R78.reuse, R7, RZ ;  /* 0x000000074e077224 */ /* 0x040fe400078e02ff */
[----:B------:R-:W-:Y:S01]  /*7b70*/  IMAD R11, R78, R11, RZ ;  /* 0x0000000b4e0b7224 */ /* 0x000fe200078e02ff */
[----:B------:R-:W-:Y:S01]  /*7b80*/  SHF.R.S32.HI R66, RZ, 0x18, R66 ;  /* 0x00000018ff427819 */ /* 0x000fe20000011442 */
[-C--:B------:R-:W-:Y:S01]  /*7b90*/  IMAD R7, R64, R82.reuse, R7 ;  /* 0x0000005240077224 */ /* 0x080fe200078e0207 */
[C---:B------:R-:W-:Y:S01]  /*7ba0*/  PRMT R64, R102.reuse, 0x8880, RZ ;  /* 0x0000888066407816 */ /* 0x040fe200000000ff */
[-C--:B------:R-:W-:Y:S01]  /*7bb0*/  IMAD R4, R65, R82.reuse, R4 ;  /* 0x0000005241047224 */ /* 0x080fe200078e0204 */
[----:B------:R-:W-:Y:S01]  /*7bc0*/  SHF.L.U32 R65, R102, 0x10, RZ ;  /* 0x0000001066417819 */ /* 0x000fe200000006ff */
[-C--:B------:R-:W-:Y:S02]  /*7bd0*/  IMAD R5, R66, R82.reuse, R5 ;  /* 0x0000005242057224 */ /* 0x080fe400078e0205 */
[-C--:B------:R-:W-:Y:S01]  /*7be0*/  IMAD R6, R81, R82.reuse, R6 ;  /* 0x0000005251067224 */ /* 0x080fe200078e0206 */
[----:B------:R-:W-:Y:S01]  /*7bf0*/  I2IP.S8.S32.SAT R81, R7, R3, RZ ;  /* 0x0000000307517239 */ /* 0x000fe200000014ff */
[----:B------:R-:W-:Y:S01]  /*7c00*/  IMAD R11, R83, R82, R11 ;  /* 0x00000052530b7224 */ /* 0x000fe200078e020b */
[----:B------:R-:W-:Y:S01]  /*7c10*/  SHF.L.U32 R7, R102, 0x8, RZ ;  /* 0x0000000866077819 */ /* 0x000fe200000006ff */
[C---:B------:R-:W-:Y:S01]  /*7c20*/  IMAD R15, R78.reuse, R15, RZ ;  /* 0x0000000f4e0f7224 */ /* 0x040fe200078e02ff */
[----:B------:R-:W-:Y:S01]  /*7c30*/  MOV R3, R64 ;  /* 0x0000004000037202 */ /* 0x000fe20000000f00 */
[C---:B------:R-:W-:Y:S01]  /*7c40*/  IMAD R19, R78.reuse, R19, RZ ;  /* 0x000000134e137224 */ /* 0x040fe200078e02ff */
[----:B------:R-:W-:Y:S01]  /*7c50*/  I2IP.S8.S32.SAT R11, R11, R6, RZ ;  /* 0x000000060b0b7239 */ /* 0x000fe200000014ff */
[C---:B------:R-:W-:Y:S01]  /*7c60*/  IMAD R23, R78.reuse, R23, RZ ;  /* 0x000000174e177224 */ /* 0x040fe200078e02ff */
[----:B------:R-:W-:Y:S01]  /*7c70*/  SHF.R.S32.HI R6, RZ, 0x18, R65 ;  /* 0x00000018ff067819 */ /* 0x000fe20000011441 */
[----:B------:R-:W-:Y:S01]  /*7c80*/  IMAD R8, R3, R82, R8 ;  /* 0x0000005203087224 */ /* 0x000fe200078e0208 */
[----:B------:R-:W-:Y:S01]  /*7c90*/  SHF.R.S32.HI R7, RZ, 0x18, R7 ;  /* 0x00000018ff077819 */ /* 0x000fe20000011407 */
[----:B------:R-:W-:Y:S01]  /*7ca0*/  IMAD R27, R78, R27, RZ ;  /* 0x0000001b4e1b7224 */ /* 0x000fe200078e02ff */
[----:B------:R-:W-:Y:S01]  /*7cb0*/  I2IP.S8.S32.SAT R84, R2, R0, R81 ;  /* 0x0000000002547239 */ /* 0x000fe20000001451 */
[-C--:B------:R-:W-:Y:S01]  /*7cc0*/  IMAD R9, R6, R82.reuse, R9 ;  /* 0x0000005206097224 */ /* 0x080fe200078e0209 */
[----:B------:R-:W-:Y:S01]  /*7cd0*/  SHF.L.U32 R2, R103, 0x10, RZ ;  /* 0x0000001067027819 */ /* 0x000fe200000006ff */
[----:B------:R-:W-:Y:S01]  /*7ce0*/  IMAD R10, R7, R82, R10 ;  /* 0x00000052070a7224 */ /* 0x000fe200078e020a */
[----:B------:R-:W-:Y:S01]  /*7cf0*/  SHF.R.S32.HI R0, RZ, 0x18, R102 ;  /* 0x00000018ff007819 */ /* 0x000fe20000011466 */
[C---:B------:R-:W-:Y:S01]  /*7d00*/  IMAD R31, R78.reuse, R31, RZ ;  /* 0x0000001f4e1f7224 */ /* 0x040fe200078e02ff */
[----:B------:R-:W-:Y:S01]  /*7d10*/  I2IP.S8.S32.SAT R85, R5, R4, R11 ;  /* 0x0000000405557239 */ /* 0x000fe2000000140b */
[----:B------:R-:W-:Y:S01]  /*7d20*/  IMAD R35, R78, R35, RZ ;  /* 0x000000234e237224 */ /* 0x000fe200078e02ff */
[C---:B------:R-:W-:Y:S01]  /*7d30*/  PRMT R3, R103.reuse, 0x8880, RZ ;  /* 0x0000888067037816 */ /* 0x040fe200000000ff */
[-C--:B------:R-:W-:Y:S01]  /*7d40*/  IMAD R15, R0, R82.reuse, R15 ;  /* 0x00000052000f7224 */ /* 0x080fe200078e020f */
[----:B------:R-:W-:Y:S01]  /*7d50*/  SHF.L.U32 R5, R103, 0x8, RZ ;  /* 0x0000000867057819 */ /* 0x000fe200000006ff */
[C---:B------:R-:W-:Y:S01]  /*7d60*/  IMAD R39, R78.reuse, R39, RZ ;  /* 0x000000274e277224 */ /* 0x040fe200078e02ff */
[----:B------:R-:W-:Y:S01]  /*7d70*/  SHF.R.S32.HI R2, RZ, 0x18, R2 ;  /* 0x00000018ff027819 */ /* 0x000fe20000011402 */
[-C--:B------:R-:W-:Y:S01]  /*7d80*/  IMAD R12, R3, R82.reuse, R12 ;  /* 0x00000052030c7224 */ /* 0x080fe200078e020c */
[----:B------:R-:W-:Y:S01]  /*7d90*/  SHF.R.S32.HI R5, RZ, 0x18, R5 ;  /* 0x00000018ff057819 */ /* 0x000fe20000011405 */
[----:B------:R-:W-:Y:S01]  /*7da0*/  IMAD R43, R78, R43, RZ ;  /* 0x0000002b4e2b7224 */ /* 0x000fe200078e02ff */
[----:B------:R-:W-:Y:S01]  /*7db0*/  SHF.R.S32.HI R4, RZ, 0x18, R103 ;  /* 0x00000018ff047819 */ /* 0x000fe20000011467 */
[-C--:B------:R-:W-:Y:S01]  /*7dc0*/  IMAD R13, R2, R82.reuse, R13 ;  /* 0x00000052020d7224 */ /* 0x080fe200078e020d */
[C---:B----4-:R-:W-:Y:S01]  /*7dd0*/  SHF.L.U32 R0, R88.reuse, 0x10, RZ ;  /* 0x0000001058007819 */ /* 0x050fe200000006ff */
[-C--:B------:R-:W-:Y:S01]  /*7de0*/  IMAD R14, R5, R82.reuse, R14 ;  /* 0x00000052050e7224 */ /* 0x080fe200078e020e */
[C---:B------:R-:W-:Y:S01]  /*7df0*/  PRMT R3, R88.reuse, 0x8880, RZ ;  /* 0x0000888058037816 */ /* 0x040fe200000000ff */
[----:B------:R-:W-:Y:S01]  /*7e00*/  IMAD.SHL.U32 R2, R88, 0x100, RZ ;  /* 0x0000010058027824 */ /* 0x000fe200078e00ff */
[----:B------:R-:W-:Y:S01]  /*7e10*/  SHF.R.S32.HI R0, RZ, 0x18, R0 ;  /* 0x00000018ff007819 */ /* 0x000fe20000011400 */
[-C--:B------:R-:W-:Y:S01]  /*7e20*/  IMAD R19, R4, R82.reuse, R19 ;  /* 0x0000005204137224 */ /* 0x080fe200078e0213 */
[----:B------:R-:W-:Y:S01]  /*7e30*/  SHF.L.U32 R4, R89, 0x10, RZ ;  /* 0x0000001059047819 */ /* 0x000fe200000006ff */
[-C--:B------:R-:W-:Y:S01]  /*7e40*/  IMAD R16, R3, R82.reuse, R16 ;  /* 0x0000005203107224 */ /* 0x080fe200078e0210 */
[----:B------:R-:W-:Y:S01]  /*7e50*/  SHF.R.S32.HI R5, RZ, 0x18, R2 ;  /* 0x00000018ff057819 */ /* 0x000fe20000011402 */
[-C--:B------:R-:W-:Y:S01]  /*7e60*/  IMAD R17, R0, R82.reuse, R17 ;  /* 0x0000005200117224 */ /* 0x080fe200078e0211 */
[----:B------:R-:W-:Y:S01]  /*7e70*/  SHF.R.S32.HI R0, RZ, 0x18, R88 ;  /* 0x00000018ff007819 */ /* 0x000fe20000011458 */
[----:B------:R-:W-:Y:S01]  /*7e80*/  IMAD R47, R78, R47, RZ ;  /* 0x0000002f4e2f7224 */ /* 0x000fe200078e02ff */
[----:B------:R-:W-:Y:S01]  /*7e90*/  PRMT R3, R89, 0x8880, RZ ;  /* 0x0000888059037816 */ /* 0x000fe200000000ff */
[-C--:B------:R-:W-:Y:S01]  /*7ea0*/  IMAD R18, R5, R82.reuse, R18 ;  /* 0x0000005205127224 */ /* 0x080fe200078e0212 */
[----:B------:R-:W-:Y:S01]  /*7eb0*/  SHF.L.U32 R2, R89, 0x8, RZ ;  /* 0x0000000859027819 */ /* 0x000fe200000006ff */
[-C--:B------:R-:W-:Y:S01]  /*7ec0*/  IMAD R23, R0, R82.reuse, R23 ;  /* 0x0000005200177224 */ /* 0x080fe200078e0217 */
[----:B------:R-:W-:Y:S01]  /*7ed0*/  SHF.R.S32.HI R0, RZ, 0x18, R4 ;  /* 0x00000018ff007819 */ /* 0x000fe20000011404 */
[-C--:B------:R-:W-:Y:S01]  /*7ee0*/  IMAD R20, R3, R82.reuse, R20 ;  /* 0x0000005203147224 */ /* 0x080fe200078e0214 */
[----:B------:R-:W-:Y:S01]  /*7ef0*/  SHF.R.S32.HI R5, RZ, 0x18, R2 ;  /* 0x00000018ff057819 */ /* 0x000fe20000011402 */
[----:B------:R-:W-:Y:S01]  /*7f00*/  IMAD R55, R78, R55, RZ ;  /* 0x000000374e377224 */ /* 0x000fe200078e02ff */
[----:B------:R-:W-:Y:S01]  /*7f10*/  SHF.R.S32.HI R2, RZ, 0x18, R89 ;  /* 0x00000018ff027819 */ /* 0x000fe20000011459 */
[-C--:B------:R-:W-:Y:S01]  /*7f20*/  IMAD R21, R0, R82.reuse, R21 ;  /* 0x0000005200157224 */ /* 0x080fe200078e0215 */
[C---:B------:R-:W-:Y:S01]  /*7f30*/  SHF.L.U32 R0, R90.reuse, 0x10, RZ ;  /* 0x000000105a007819 */ /* 0x040fe200000006ff */
[-C--:B------:R-:W-:Y:S01]  /*7f40*/  IMAD R22, R5, R82.reuse, R22 ;  /* 0x0000005205167224 */ /* 0x080fe200078e0216 */
[----:B------:R-:W-:Y:S01]  /*7f50*/  PRMT R3, R90, 0x8880, RZ ;  /* 0x000088805a037816 */ /* 0x000fe200000000ff */
        /* <DEDUP_REMOVED lines=9> */
[----:B------:R-:W-:Y:S01]  /*7ff0*/  SHF.L.U32 R0, R91, 0x10, RZ ;  /* 0x000000105b007819 */ /* 0x000fe200000006ff */
[-C--:B------:R-:W-:Y:S01]  /*8000*/  IMAD R26, R5, R82.reuse, R26 ;  /* 0x00000052051a7224 */ /* 0x080fe200078e021a */
[C---:B------:R-:W-:Y:S01]  /*8010*/  PRMT R3, R91.reuse, 0x8880, RZ ;  /* 0x000088805b037816 */ /* 0x040fe200000000ff */
[-C--:B------:R-:W-:Y:S01]  /*8020*/  IMAD R31, R2, R82.reuse, R31 ;  /* 0x00000052021f7224 */ /* 0x080fe200078e021f */
[----:B------:R-:W-:Y:S01]  /*8030*/  SHF.L.U32 R2, R91, 0x8, RZ ;  /* 0x000000085b027819 */ /* 0x000fe200000006ff */
[----:B------:R-:W-:Y:S01]  /*8040*/  IMAD R67, R78, R67, RZ ;  /* 0x000000434e437224 */ /* 0x000fe200078e02ff */
[----:B------:R-:W-:Y:S01]  /*8050*/  SHF.R.S32.HI R0, RZ, 0x18, R0 ;  /* 0x00000018ff007819 */ /* 0x000fe20000011400 */
[-C--:B------:R-:W-:Y:S01]  /*8060*/  IMAD R28, R3, R82.reuse, R28 ;  /* 0x00000052031c7224 */ /* 0x080fe200078e021c */
[----:B------:R-:W-:Y:S02]  /*8070*/  SHF.R.S32.HI R5, RZ, 0x18, R2 ;  /* 0x00000018ff057819 */ /* 0x000fe40000011402 */
[----:B------:R-:W-:Y:S01]  /*8080*/  SHF.R.S32.HI R2, RZ, 0x18, R91 ;  /* 0x00000018ff027819 */ /* 0x000fe2000001145b */
[-C--:B------:R-:W-:Y:S01]  /*8090*/  IMAD R29, R0, R82.reuse, R29 ;  /* 0x00000052001d7224 */ /* 0x080fe200078e021d */
[C---:B-1----:R-:W-:Y:S01]  /*80a0*/  PRMT R3, R92.reuse, 0x8880, RZ ;  /* 0x000088805c037816 */ /* 0x042fe200000000ff */
[----:B------:R-:W-:Y:S01]  /*80b0*/  IMAD.U32 R0, R92, 0x10000, RZ ;  /* 0x000100005c007824 */ /* 0x000fe200078e00ff */
[----:B------:R-:W-:Y:S01]  /*80c0*/  SHF.L.U32 R4, R93, 0x10, RZ ;  /* 0x000000105d047819 */ /* 0x000fe200000006ff */
[----:B------:R-:W-:Y:S01]  /*80d0*/  IMAD R30, R5, R82, R30 ;  /* 0x00000052051e7224 */ /* 0x000fe200078e021e */
[----:B------:R-:W-:Y:S01]  /*80e0*/  I2IP.S8.S32.SAT R10, R15, R10, RZ ;  /* 0x0000000a0f0a7239 */ /* 0x000fe200000014ff */
[-C--:B------:R-:W-:Y:S01]  /*80f0*/  IMAD R35, R2, R82.reuse, R35 ;  /* 0x0000005202237224 */ /* 0x080fe200078e0223 */
[----:B------:R-:W-:Y:S01]  /*8100*/  SHF.L.U32 R2, R92, 0x8, RZ ;  /* 0x000000085c027819 */ /* 0x000fe200000006ff */
[-C--:B------:R-:W-:Y:S01]  /*8110*/  IMAD R32, R3, R82.reuse, R32 ;  /* 0x0000005203207224 */ /* 0x080fe200078e0220 */
[----:B------:R-:W-:Y:S02]  /*8120*/  SHF.R.S32.HI R0, RZ, 0x18, R0 ;  /* 0x00000018ff007819 */ /* 0x000fe40000011400 */
[----:B------:R-:W-:Y:S02]  /*8130*/  SHF.R.S32.HI R5, RZ, 0x18, R2 ;  /* 0x00000018ff057819 */ /* 0x000fe40000011402 */
[----:B------:R-:W-:Y:S01]  /*8140*/  PRMT R3, R93, 0x8880, RZ ;  /* 0x000088805d037816 */ /* 0x000fe200000000ff */
[-C--:B------:R-:W-:Y:S01]  /*8150*/  IMAD R33, R0, R82.reuse, R33 ;  /* 0x0000005200217224 */ /* 0x080fe200078e0221 */
[----:B------:R-:W-:Y:S01]  /*8160*/  SHF.R.S32.HI R0, RZ, 0x18, R92 ;  /* 0x00000018ff007819 */ /* 0x000fe2000001145c */
[----:B------:R-:W-:Y:S01]  /*8170*/  IMAD R34, R5, R82, R34 ;  /* 0x0000005205227224 */ /* 0x000fe200078e0222 */
[----:B------:R-:W-:Y:S02]  /*8180*/  SHF.L.U32 R2, R93, 0x8, RZ ;  /* 0x000000085d027819 */ /* 0x000fe400000006ff */
[----:B------:R-:W-:Y:S01]  /*8190*/  I2IP.S8.S32.SAT R14, R19, R14, RZ ;  /* 0x0000000e130e7239 */ /* 0x000fe200000014ff */
[-C--:B------:R-:W-:Y:S01]  /*81a0*/  IMAD R39, R0, R82.reuse, R39 ;  /* 0x0000005200277224 */ /* 0x080fe200078e0227 */
[----:B------:R-:W-:Y:S01]  /*81b0*/  SHF.R.S32.HI R0, RZ, 0x18, R4 ;  /* 0x00000018ff007819 */ /* 0x000fe20000011404 */
[-C--:B------:R-:W-:Y:S01]  /*81c0*/  IMAD R36, R3, R82.reuse, R36 ;  /* 0x0000005203247224 */ /* 0x080fe200078e0224 */
[----:B------:R-:W-:Y:S02]  /*81d0*/  SHF.R.S32.HI R5, RZ, 0x18, R2 ;  /* 0x00000018ff057819 */ /* 0x000fe40000011402 */
[----:B------:R-:W-:Y:S01]  /*81e0*/  SHF.L.U32 R2, R94, 0x10, RZ ;  /* 0x000000105e027819 */ /* 0x000fe200000006ff */
[-C--:B------:R-:W-:Y:S01]  /*81f0*/  IMAD R37, R0, R82.reuse, R37 ;  /* 0x0000005200257224 */ /* 0x080fe200078e0225 */
[----:B------:R-:W-:Y:S01]  /*8200*/  SHF.R.S32.HI R0, RZ, 0x18, R93 ;  /* 0x00000018ff007819 */ /* 0x000fe2000001145d */
[-C--:B------:R-:W-:Y:S01]  /*8210*/  IMAD R38, R5, R82.reuse, R38 ;  /* 0x0000005205267224 */ /* 0x080fe200078e0226 */
[C---:B------:R-:W-:Y:S02]  /*8220*/  PRMT R3, R94.reuse, 0x8880, RZ ;  /* 0x000088805e037816 */ /* 0x040fe400000000ff */
[----:B------:R-:W-:Y:S01]  /*8230*/  SHF.L.U32 R5, R94, 0x8, RZ ;  /* 0x000000085e057819 */ /* 0x000fe200000006ff */
[-C--:B------:R-:W-:Y:S01]  /*8240*/  IMAD R43, R0, R82.reuse, R43 ;  /* 0x00000052002b7224 */ /* 0x080fe200078e022b */
[----:B------:R-:W-:Y:S01]  /*8250*/  SHF.R.S32.HI R2, RZ, 0x18, R2 ;  /* 0x00000018ff027819 */ /* 0x000fe20000011402 */
[-C--:B------:R-:W-:Y:S01]  /*8260*/  IMAD R40, R3, R82.reuse, R40 ;  /* 0x0000005203287224 */ /* 0x080fe200078e0228 */
[----:B------:R-:W-:Y:S02]  /*8270*/  SHF.R.S32.HI R5, RZ, 0x18, R5 ;  /* 0x00000018ff057819 */ /* 0x000fe40000011405 */
[----:B------:R-:W-:Y:S01]  /*8280*/  SHF.R.S32.HI R4, RZ, 0x18, R94 ;  /* 0x00000018ff047819 */ /* 0x000fe2000001145e */
[-C--:B------:R-:W-:Y:S01]  /*8290*/  IMAD R41, R2, R82.reuse, R41 ;  /* 0x0000005202297224 */ /* 0x080fe200078e0229 */
[----:B------:R-:W-:Y:S01]  /*82a0*/  SHF.L.U32 R0, R95, 0x10, RZ ;  /* 0x000000105f007819 */ /* 0x000fe200000006ff */
[-C--:B------:R-:W-:Y:S01]  /*82b0*/  IMAD R42, R5, R82.reuse, R42 ;  /* 0x00000052052a7224 */ /* 0x080fe200078e022a */
[C---:B------:R-:W-:Y:S01]  /*82c0*/  PRMT R3, R95.reuse, 0x8880, RZ ;  /* 0x000088805f037816 */ /* 0x040fe200000000ff */
[-C--:B------:R-:W-:Y:S01]  /*82d0*/  IMAD R47, R4, R82.reuse, R47 ;  /* 0x00000052042f7224 */ /* 0x080fe200078e022f */
[----:B------:R-:W-:Y:S02]  /*82e0*/  SHF.L.U32 R2, R95, 0x8, RZ ;  /* 0x000000085f027819 */ /* 0x000fe400000006ff */
[----:B------:R-:W-:Y:S01]  /*82f0*/  SHF.R.S32.HI R0, RZ, 0x18, R0 ;  /* 0x00000018ff007819 */ /* 0x000fe20000011400 */
[-C--:B------:R-:W-:Y:S01]  /*8300*/  IMAD R44, R3, R82.reuse, R44 ;  /* 0x00000052032c7224 */ /* 0x080fe200078e022c */
[----:B------:R-:W-:Y:S02]  /*8310*/  SHF.R.S32.HI R5, RZ, 0x18, R2 ;  /* 0x00000018ff057819 */ /* 0x000fe40000011402 */
[----:B------:R-:W-:Y:S01]  /*8320*/  SHF.R.S32.HI R2, RZ, 0x18, R95 ;  /* 0x00000018ff027819 */ /* 0x000fe2000001145f */
[-C--:B------:R-:W-:Y:S01]  /*8330*/  IMAD R45, R0, R82.reuse, R45 ;  /* 0x00000052002d7224 */ /* 0x080fe200078e022d */
[----:B------:R-:W-:Y:S01]  /*8340*/  PRMT R3, R96, 0x8880, RZ ;  /* 0x0000888060037816 */ /* 0x000fe200000000ff */
[-C--:B------:R-:W-:Y:S01]  /*8350*/  IMAD R46, R5, R82.reuse, R46 ;  /* 0x00000052052e7224 */ /* 0x080fe200078e022e */
[C---:B------:R-:W-:Y:S01]  /*8360*/  SHF.L.U32 R4, R97.reuse, 0x10, RZ ;  /* 0x0000001061047819 */ /* 0x040fe200000006ff */
[-C--:B------:R-:W-:Y:S01]  /*8370*/  IMAD R51, R2, R82.reuse, R51 ;  /* 0x0000005202337224 */ /* 0x080fe200078e0233 */
[----:B------:R-:W-:Y:S01]  /*8380*/  SHF.R.S32.HI R2, RZ, 0x18, R96 ;  /* 0x00000018ff027819 */ /* 0x000fe20000011460 */
[C---:B------:R-:W-:Y:S01]  /*8390*/  IMAD.U32 R0, R96.reuse, 0x10000, RZ ;  /* 0x0001000060007824 */ /* 0x040fe200078e00ff */
[----:B------:R-:W-:Y:S01]  /*83a0*/  PRMT R5, R97, 0x8880, RZ ;  /* 0x0000888061057816 */ /* 0x000fe200000000ff */
[-C--:B------:R-:W-:Y:S01]  /*83b0*/  IMAD R48, R3, R82.reuse, R48 ;  /* 0x0000005203307224 */ /* 0x080fe200078e0230 */
[----:B------:R-:W-:Y:S02]  /*83c0*/  SHF.L.U32 R3, R96, 0x8, RZ ;  /* 0x0000000860037819 */ /* 0x000fe400000006ff */
[----:B------:R-:W-:Y:S02]  /*83d0*/  SHF.R.S32.HI R0, RZ, 0x18, R0 ;  /* 0x00000018ff007819 */ /* 0x000fe40000011400 */
[----:B------:R-:W-:Y:S02]  /*83e0*/  SHF.R.S32.HI R3, RZ, 0x18, R3 ;  /* 0x00000018ff037819 */ /* 0x000fe40000011403 */
[----:B------:R-:W-:Y:S01]  /*83f0*/  SHF.R.S32.HI R4, RZ, 0x18, R4 ;  /* 0x00000018ff047819 */ /* 0x000fe20000011404 */
[-C--:B------:R-:W-:Y:S01]  /*8400*/  IMAD R49, R0, R82.reuse, R49 ;  /* 0x0000005200317224 */ /* 0x080fe200078e0231 */
[----:B------:R-:W-:Y:S01]  /*8410*/  SHF.R.S32.HI R0, RZ, 0x18, R97 ;  /* 0x00000018ff007819 */ /* 0x000fe20000011461 */
[-C--:B------:R-:W-:Y:S01]  /*8420*/  IMAD R50, R3, R82.reuse, R50 ;  /* 0x0000005203327224 */ /* 0x080fe200078e0232 */
[----:B------:R-:W-:Y:S01]  /*8430*/  SHF.L.U32 R3, R97, 0x8, RZ ;  /* 0x0000000861037819 */ /* 0x000fe200000006ff */
[-C--:B------:R-:W-:Y:S01]  /*8440*/  IMAD R55, R2, R82.reuse, R55 ;  /* 0x0000005202377224 */ /* 0x080fe200078e0237 */
        /* <DEDUP_REMOVED lines=8> */
[----:B------:R-:W-:Y:S01]  /*84d0*/  IMAD R59, R0, R82, R59 ;  /* 0x00000052003b7224 */ /* 0x000fe200078e023b */
[----:B------:R-:W-:Y:S01]  /*84e0*/  I2IP.S8.S32.SAT R18, R23, R18, RZ ;  /* 0x0000001217127239 */ /* 0x000fe200000014ff */
[----:B------:R-:W-:Y:S01]  /*84f0*/  IMAD R56, R5, R82, R56 ;  /* 0x0000005205387224 */ /* 0x000fe200078e0238 */
[----:B------:R-:W-:Y:S01]  /*8500*/  I2IP.S8.S32.SAT R86, R9, R8, R10 ;  /* 0x0000000809567239 */ /* 0x000fe2000000140a */
[----:B------:R-:W-:Y:S01]  /*8510*/  IMAD R57, R2, R82, R57 ;  /* 0x0000005202397224 */ /* 0x000fe200078e0239 */
[----:B------:R-:W-:Y:S02]  /*8520*/  I2IP.S8.S32.SAT R87, R13, R12, R14 ;  /* 0x0000000c0d577239 */ /* 0x000fe4000000140e */
[----:B------:R-:W-:Y:S02]  /*8530*/  SHF.R.S32.HI R7, RZ, 0x18, R7 ;  /* 0x00000018ff077819 */ /* 0x000fe40000011407 */
[----:B------:R-:W-:Y:S01]  /*8540*/  SHF.L.U32 R2, R99, 0x10, RZ ;  /* 0x0000001063027819 */ /* 0x000fe200000006ff */
[----:B------:R1:W-:Y:S01]  /*8550*/  STS.128 [R153+UR49+0xa200], R84 ;  /* 0x00a2005499007988 */ /* 0x0003e20008000c31 */
[----:B------:R-:W-:Y:S01]  /*8560*/  SHF.R.S32.HI R0, RZ, 0x18, R98 ;  /* 0x00000018ff007819 */ /* 0x000fe20000011462 */
[----:B------:R-:W-:Y:S01]  /*8570*/  IMAD R58, R7, R82, R58 ;  /* 0x00000052073a7224 */ /* 0x000fe200078e023a */
[----:B------:R-:W-:Y:S02]  /*8580*/  I2IP.S8.S32.SAT R16, R17, R16, R18 ;  /* 0x0000001011107239 */ /* 0x000fe40000001412 */
[----:B------:R-:W-:Y:S01]  /*8590*/  I2IP.S8.S32.SAT R17, R27, R22, RZ ;  /* 0x000000161b117239 */ /* 0x000fe200000014ff */
[----:B------:R-:W-:Y:S01]  /*85a0*/  IMAD R63, R0, R82, R63 ;  /* 0x00000052003f7224 */ /* 0x000fe200078e023f */
[----:B------:R-:W-:Y:S02]  /*85b0*/  I2IP.S8.S32.SAT R18, R31, R26, RZ ;  /* 0x0000001a1f127239 */ /* 0x000fe400000014ff */
[----:B------:R-:W-:Y:S02]  /*85c0*/  I2IP.S8.S32.SAT R19, R35, R30, RZ ;  /* 0x0000001e23137239 */ /* 0x000fe400000014ff */
[C---:B------:R-:W-:Y:S02]  /*85d0*/  PRMT R3, R99.reuse, 0x8880, RZ ;  /* 0x0000888063037816 */ /* 0x040fe400000000ff */
[----:B------:R-:W-:Y:S02]  /*85e0*/  SHF.L.U32 R5, R99, 0x8, RZ ;  /* 0x0000000863057819 */ /* 0x000fe400000006ff */
[----:B------:R-:W-:Y:S01]  /*85f0*/  SHF.R.S32.HI R2, RZ, 0x18, R2 ;  /* 0x00000018ff027819 */ /* 0x000fe20000011402 */
[----:B------:R-:W-:Y:S01]  /*8600*/  IMAD R60, R3, R82, R60 ;  /* 0x00000052033c7224 */ /* 0x000fe200078e023c */
[----:B------:R-:W-:Y:S02]  /*8610*/  I2IP.S8.S32.SAT R17, R21, R20, R17 ;  /* 0x0000001415117239 */ /* 0x000fe40000001411 */
[----:B------:R-:W-:Y:S01]  /*8620*/  I2IP.S8.S32.SAT R18, R25, R24, R18 ;  /* 0x0000001819127239 */ /* 0x000fe20000001412 */
[----:B------:R-:W-:Y:S01]  /*8630*/  IMAD R61, R2, R82, R61 ;  /* 0x00000052023d7224 */ /* 0x000fe200078e023d */
[----:B------:R-:W-:Y:S02]  /*8640*/  I2IP.S8.S32.SAT R19, R29, R28, R19 ;  /* 0x0000001c1d137239 */ /* 0x000fe40000001413 */
[----:B------:R-:W-:Y:S02]  /*8650*/  SHF.R.S32.HI R5, RZ, 0x18, R5 ;  /* 0x00000018ff057819 */ /* 0x000fe40000011405 */
[----:B------:R-:W-:Y:S01]  /*8660*/  SHF.R.S32.HI R4, RZ, 0x18, R99 ;  /* 0x00000018ff047819 */ /* 0x000fe20000011463 */
[----:B------:R1:W-:Y:S01]  /*8670*/  STS.128 [R172+0xa200], R16 ;  /* 0x00a20010ac007388 */ /* 0x0003e20000000c00 */
[----:B------:R-:W-:Y:S01]  /*8680*/  I2IP.S8.S32.SAT R34, R39, R34, RZ ;  /* 0x0000002227227239 */ /* 0x000fe200000014ff */
[----:B------:R-:W-:Y:S01]  /*8690*/  IMAD R62, R5, R82, R62 ;  /* 0x00000052053e7224 */ /* 0x000fe200078e023e */
[----:B------:R-:W-:Y:S01]  /*86a0*/  I2IP.S8.S32.SAT R38, R43, R38, RZ ;  /* 0x000000262b267239 */ /* 0x000fe200000014ff */
[----:B------:R-:W-:Y:S01]  /*86b0*/  IMAD R67, R4, R82, R67 ;  /* 0x0000005204437224 */ /* 0x000fe200078e0243 */
[----:B------:R-:W-:Y:S02]  /*86c0*/  I2IP.S8.S32.SAT R42, R47, R42, RZ ;  /* 0x0000002a2f2a7239 */ /* 0x000fe400000014ff */
[----:B------:R-:W-:Y:S02]  /*86d0*/  I2IP.S8.S32.SAT R35, R51, R46, RZ ;  /* 0x0000002e33237239 */ /* 0x000fe400000014ff */
[----:B------:R-:W-:Y:S02]  /*86e0*/  I2IP.S8.S32.SAT R32, R33, R32, R34 ;  /* 0x0000002021207239 */ /* 0x000fe40000001422 */
[----:B------:R-:W-:Y:S02]  /*86f0*/  I2IP.S8.S32.SAT R33, R37, R36, R38 ;  /* 0x0000002425217239 */ /* 0x000fe40000001426 */
[----:B------:R-:W-:Y:S02]  /*8700*/  I2IP.S8.S32.SAT R34, R41, R40, R42 ;  /* 0x0000002829227239 */ /* 0x000fe4000000142a */
[----:B------:R-:W-:Y:S02]  /*8710*/  I2IP.S8.S32.SAT R35, R45, R44, R35 ;  /* 0x0000002c2d237239 */ /* 0x000fe40000001423 */
[----:B------:R-:W-:Y:S02]  /*8720*/  I2IP.S8.S32.SAT R50, R55, R50, RZ ;  /* 0x0000003237327239 */ /* 0x000fe400000014ff */
[----:B------:R-:W-:Y:S01]  /*8730*/  I2IP.S8.S32.SAT R54, R59, R54, RZ ;  /* 0x000000363b367239 */ /* 0x000fe200000014ff */
[----:B------:R1:W-:Y:S01]  /*8740*/  STS.128 [R171+0xa200], R32 ;  /* 0x00a20020ab007388 */ /* 0x0003e20000000c00 */
[----:B------:R-:W-:Y:S02]  /*8750*/  I2IP.S8.S32.SAT R58, R63, R58, RZ ;  /* 0x0000003a3f3a7239 */ /* 0x000fe400000014ff */
[----:B------:R-:W-:Y:S02]  /*8760*/  I2IP.S8.S32.SAT R62, R67, R62, RZ ;  /* 0x0000003e433e7239 */ /* 0x000fe400000014ff */
[----:B------:R-:W-:Y:S02]  /*8770*/  I2IP.S8.S32.SAT R48, R49, R48, R50 ;  /* 0x0000003031307239 */ /* 0x000fe40000001432 */
[----:B------:R-:W-:Y:S02]  /*8780*/  I2IP.S8.S32.SAT R49, R53, R52, R54 ;  /* 0x0000003435317239 */ /* 0x000fe40000001436 */
[----:B------:R-:W-:Y:S02]  /*8790*/  I2IP.S8.S32.SAT R50, R57, R56, R58 ;  /* 0x0000003839327239 */ /* 0x000fe4000000143a */
[----:B------:R-:W-:Y:S02]  /*87a0*/  I2IP.S8.S32.SAT R51, R61, R60, R62 ;  /* 0x0000003c3d337239 */ /* 0x000fe4000000143e */
[----:B------:R-:W-:Y:S02]  /*87b0*/  LEA R0, R160, UR49, 0x3 ;  /* 0x00000031a0007c11 */ /* 0x000fe4000f8e18ff */
[----:B------:R-:W-:Y:S01]  /*87c0*/  @P6 SHF.L.U32 R3, R159, 0x1f, RZ ;  /* 0x0000001f9f036819 */ /* 0x000fe200000006ff */
        /* <DEDUP_REMOVED lines=9> */
[----:B------:R-:W-:Y:S02]  /*8860*/  UIADD3 UR8, UP0, UPT, UR52, 0x680, URZ ;  /* 0x0000068034087890 */ /* 0x000fe4000ff1e0ff */
[----:B------:R-:W-:Y:S02]  /*8870*/  UIADD3 UR5, UPT, UPT, UR41, 0x40, URZ ;  /* 0x0000004029057890 */ /* 0x000fe4000fffe0ff */
[----:B------:R-:W-:Y:S02]  /*8880*/  UIADD3 UR4, UPT, UPT, UR49, 0xa200, URZ ;  /* 0x0000a20031047890 */ /* 0x000fe4000fffe0ff */
[----:B------:R-:W-:Y:S01]  /*8890*/  UIADD3.X UR9, UPT, UPT, URZ, UR53, URZ, UP0, !UPT ;  /* 0x00000035ff097290 */ /* 0x000fe200087fe4ff */
[----:B------:R-:W-:Y:S01]  /*88a0*/  UMOV UR6, UR42 ;  /* 0x0000002a00067c82 */ /* 0x000fe20008000000 */
[----:B------:R-:W-:Y:S07]  /*88b0*/  UMOV UR7, UR36 ;  /* 0x0000002400077c82 */ /* 0x000fee0008000000 */
[----:B------:R2:W-:Y:S01]  /*88c0*/  UTMASTG.3D [UR4], [UR8] ;  /* 0x00000004080073b5 */ /* 0x0005e20008010000 */
[----:B------:R0:W-:Y:S01]  /*88d0*/  UTMACMDFLUSH ;  /* 0x00000000000079b7 */ /* 0x0001e20000000000 */
[----:B--2---:R-:W-:Y:S04]  /*88e0*/  DEPBAR.LE SB0, 0x1 ;  /* 0x000080400000791a */ /* 0x004fe80000000000 */
.L_x_116:
[----:B------:R-:W-:Y:S05]  /*88f0*/  BSYNC.RECONVERGENT B0 ;  /* 0x0000000000007941 */ /* 0x000fea0003800200 */
.L_x_115:
        /* <DEDUP_REMOVED lines=16> */
.L_x_120:
[----:B------:R-:W-:Y:S05]  /*8a00*/  BSYNC B0 ;  /* 0x0000000000007941 */ /* 0x000fea0003800000 */
.L_x_119:
        /* <DEDUP_REMOVED lines=19> */
[----:B--234-:R-:W-:Y:S02]  /*8b40*/  LOP3.LUT R159, R159, R0, RZ, 0x3c, !PT ;  /* 0x000000009f9f7212 */ /* 0x01cfe400078e3cff */
.L_x_118:
[----:B------:R-:W-:Y:S05]  /*8b50*/  BSYNC B1 ;  /* 0x0000000000017941 */ /* 0x000fea0003800000 */
.L_x_117:
[----:B------:R-:W-:Y:S05]  /*8b60*/  VIADD R3, R80, 0x80 ;  /* 0x0000008050037836 */ /* 0x000fea0000000000 */
        /* <DEDUP_REMOVED lines=9> */
[----:B------:R-:W3:Y:S01]  /*8c00*/  LDCU.64 UR6, c[0x4][0x80] ;  /* 0x01001000ff0677ac */ /* 0x000ee20008000a00 */
[----:B------:R-:W4:Y:S01]  /*8c10*/  LDC.64 R2, c[0x4][R3] ;  /* 0x0100000003027b82 */ /* 0x000f220000000a00 */
[----:B------:R-:W5:Y:S01]  /*8c20*/  LDCU.64 UR4, c[0x4][0x18] ;  /* 0x01000300ff0477ac */ /* 0x000f620008000a00 */
[----:B--2---:R-:W-:Y:S01]  /*8c30*/  MOV R5, UR9 ;  /* 0x0000000900057c02 */ /* 0x004fe20008000f00 */
[----:B------:R-:W-:Y:S01]  /*8c40*/  IMAD.U32 R4, RZ, RZ, UR8 ;  /* 0x00000008ff047e24 */ /* 0x000fe2000f8e00ff */
[----:B---3--:R-:W-:Y:S01]  /*8c50*/  MOV R7, UR7 ;  /* 0x0000000700077c02 */ /* 0x008fe20008000f00 */
[----:B------:R-:W-:Y:S01]  /*8c60*/  IMAD.U32 R6, RZ, RZ, UR6 ;  /* 0x00000006ff067e24 */ /* 0x000fe2000f8e00ff */
[----:B-----5:R-:W-:Y:S01]  /*8c70*/  MOV R11, UR5 ;  /* 0x00000005000b7c02 */ /* 0x020fe20008000f00 */
[----:B------:R-:W-:Y:S02]  /*8c80*/  IMAD.U32 R10, RZ, RZ, UR4 ;  /* 0x00000004ff0a7e24 */ /* 0x000fe4000f8e00ff */
[----:B------:R-:W-:Y:S07]  /*8c90*/  LEPC R20, `(.L_x_122) ;  /* 0x000000001014794e */ /* 0x000fee0000000000 */
[----:B-1--4-:R-:W-:Y:S05]  /*8ca0*/  CALL.ABS.NOINC R2 ;  /* 0x0000000002007343 */ /* 0x012fea0003c00000 */
.L_x_122:
[----:B------:R-:W-:Y:S05]  /*8cb0*/  WARPSYNC.ALL ;  /* 0x0000000000007948 */ /* 0x000fea0003800000 */
[----:B------:R-:W-:Y:S01]  /*8cc0*/  R2UR UR4, R80 ;  /* 0x00000000500472ca */ /* 0x000fe200000e0000 */
[----:B------:R-:W-:Y:S01]  /*8cd0*/  BSSY.RECONVERGENT B0, `(.L_x_123) ;  /* 0x000011f000007945 */ /* 0x000fe20003800200 */
[C---:B------:R-:W-:Y:S02]  /*8ce0*/  PRMT R81, R100.reuse, 0x8880, RZ ;  /* 0x0000888064517816 */ /* 0x040fe400000000ff */
[C---:B-1----:R-:W-:Y:S02]  /*8cf0*/  SHF.L.U32 R84, R100.reuse, 0x8, RZ ;  /* 0x0000000864547819 */ /* 0x042fe400000006ff */
[----:B------:R-:W-:Y:S02]  /*8d00*/  SHF.L.U32 R83, R100, 0x10, RZ ;  /* 0x0000001064537819 */ /* 0x000fe400000006ff */
[----:B------:R-:W-:Y:S02]  /*8d10*/  SHF.R.S32.HI R84, RZ, 0x18, R84 ;  /* 0x00000018ff547819 */ /* 0x000fe40000011454 */
[----:B------:R-:W-:Y:S02]  /*8d20*/  SHF.R.S32.HI R83, RZ, 0x18, R83 ;  /* 0x00000018ff537819 */ /* 0x000fe40000011453 */
[----:B------:R-:W-:Y:S01]  /*8d30*/  ISETP.NE.AND P0, PT, R167, RZ, PT ;  /* 0x000000ffa700720c */ /* 0x000fe20003f05270 */
[----:B------:R-:W1:Y:S01]  /*8d40*/  LDTM.x64 R4, tmem[UR4+0x80] ;  /* 0x00008004000479ee */ /* 0x000e620008340000 */
[----:B------:R-:W-:Y:S01]  /*8d50*/  ISETP.NE.AND P6, PT, R117, RZ, PT ;  /* 0x000000ff7500720c */ /* 0x000fe20003fc5270 */
[C---:B-1----:R-:W-:Y:S02]  /*8d60*/  IMAD R0, R78.reuse, R4, RZ ;  /* 0x000000044e007224 */ /* 0x042fe400078e02ff */
        /* <DEDUP_REMOVED lines=141> */
[C---:B------:R-:W-:Y:S01]  /*9640*/  PRMT R3, R92.reuse, 0x8880, RZ ;  /* 0x000088805c037816 */ /* 0x040fe200000000ff */
        /* <DEDUP_REMOVED lines=124> */
[----:B------:R-:W-:Y:S02]  /*9e10*/  UIADD3 UR8, UP0, UPT, UR52, 0x680, URZ ;  /* 0x0000068034087890 */ /* 0x000fe4000ff1e0ff */
[----:B------:R-:W-:Y:S02]  /*9e20*/  UIADD3 UR5, UPT, UPT, UR41, 0x80, URZ ;  /* 0x0000008029057890 */ /* 0x000fe4000fffe0ff */
[----:B------:R-:W-:Y:S01]  /*9e30*/  MOV R166, UR10 ;  /* 0x0000000a00a67c02 */ /* 0x000fe20008000f00 */
[----:B------:R-:W-:Y:S01]  /*9e40*/  UIADD3.X UR9, UPT, UPT, URZ, UR53, URZ, UP0, !UPT ;  /* 0x00000035ff097290 */ /* 0x000fe200087fe4ff */
[----:B------:R-:W-:Y:S02]  /*9e50*/  UMOV UR6, UR42 ;  /* 0x0000002a00067c82 */ /* 0x000fe40008000000 */
[----:B------:R-:W-:Y:S01]  /*9e60*/  R2UR UR4, R166 ;  /* 0x00000000a60472ca */ /* 0x000fe200000e0000 */
[----:B------:R-:W-:Y:S11]  /*9e70*/  UMOV UR7, UR36 ;  /* 0x0000002400077c82 */ /* 0x000ff60008000000 */
[----:B------:R-:W-:Y:S01]  /*9e80*/  @!UPT UIADD3 URZ, UPT, UPT, URZ, URZ, URZ ;  /* 0x000000fffffff290 */ /* 0x000fe2000fffe0ff */
[----:B------:R2:W-:Y:S01]  /*9e90*/  UTMASTG.3D [UR4], [UR8] ;  /* 0x00000004080073b5 */ /* 0x0005e20008010000 */
[----:B------:R0:W-:Y:S01]  /*9ea0*/  UTMACMDFLUSH ;  /* 0x00000000000079b7 */ /* 0x0001e20000000000 */
[----:B--2---:R-:W-:Y:S04]  /*9eb0*/  DEPBAR.LE SB0, 0x1 ;  /* 0x000080400000791a */ /* 0x004fe80000000000 */
.L_x_124:
[----:B------:R-:W-:Y:S05]  /*9ec0*/  BSYNC.RECONVERGENT B0 ;  /* 0x0000000000007941 */ /* 0x000fea0003800200 */
.L_x_123:
        /* <DEDUP_REMOVED lines=16> */
.L_x_128:
[----:B------:R-:W-:Y:S05]  /*9fd0*/  BSYNC B0 ;  /* 0x0000000000007941 */ /* 0x000fea0003800000 */
.L_x_127:
        /* <DEDUP_REMOVED lines=20> */
.L_x_126:
[----:B------:R-:W-:Y:S05]  /*a120*/  BSYNC B1 ;  /* 0x0000000000017941 */ /* 0x000fea0003800000 */
.L_x_125:
        /* <DEDUP_REMOVED lines=21> */
.L_x_130:
[----:B------:R-:W-:Y:S01]  /*a280*/  ISETP.NE.AND P0, PT, R167, RZ, PT ;  /* 0x000000ffa700720c */ /* 0x000fe20003f05270 */
[----:B------:R-:W-:Y:S05]  /*a290*/  WARPSYNC.ALL ;  /* 0x0000000000007948 */ /* 0x000fea0003800000 */
[----:B------:R-:W-:Y:S01]  /*a2a0*/  IMAD.U32 R140, R102, 0x10000, RZ ;  /* 0x00010000668c7824 */ /* 0x000fe200078e00ff */
[----:B------:R-:W-:Y:S01]  /*a2b0*/  R2UR UR4, R80 ;  /* 0x00000000500472ca */ /* 0x000fe200000e0000 */
[----:B------:R-:W-:Y:S01]  /*a2c0*/  IMAD.U32 R134, R88, 0x10000, RZ ;  /* 0x0001000058867824 */ /* 0x000fe200078e00ff */
[C---:B------:R-:W-:Y:S01]  /*a2d0*/  SHF.L.U32 R0, R100.reuse, 0x10, RZ ;  /* 0x0000001064007819 */ /* 0x040fe200000006ff */
[----:B-1----:R-:W-:Y:S01]  /*a2e0*/  IMAD.U32 R119, R93, 0x10000, RZ ;  /* 0x000100005d777824 */ /* 0x002fe200078e00ff */
[----:B------:R-:W-:Y:S01]  /*a2f0*/  PRMT R3, R100, 0x8880, RZ ;  /* 0x0000888064037816 */ /* 0x000fe200000000ff */
[----:B------:R-:W-:Y:S01]  /*a300*/  IMAD.U32 R104, R98, 0x10000, RZ ;  /* 0x0001000062687824 */ /* 0x000fe200078e00ff */
[----:B------:R-:W-:Y:S01]  /*a310*/  SHF.L.U32 R81, R100, 0x8, RZ ;  /* 0x0000000864517819 */ /* 0x000fe200000006ff */
[----:B------:R-:W-:Y:S01]  /*a320*/  IMAD.SHL.U32 R127, R90, 0x100, RZ ;  /* 0x000001005a7f7824 */ /* 0x000fe200078e00ff */
[----:B------:R-:W-:Y:S01]  /*a330*/  SHF.R.S32.HI R0, RZ, 0x18, R0 ;  /* 0x00000018ff007819 */ /* 0x000fe20000011400 */
[----:B------:R-:W-:Y:S01]  /*a340*/  IMAD.SHL.U32 R112, R95, 0x100, RZ ;  /* 0x000001005f707824 */ /* 0x000fe200078e00ff */
[----:B------:R-:W-:Y:S01]  /*a350*/  SHF.R.S32.HI R81, RZ, 0x18, R81 ;  /* 0x00000018ff517819 */ /* 0x000fe20000011451 */
[----:B------:R-:W-:Y:S01]  /*a360*/  BSSY.RECONVERGENT B0, `(.L_x_131) ;  /* 0x0000121000007945 */ /* 0x000fe20003800200 */
[----:B------:R-:W-:Y:S01]  /*a370*/  SHF.R.S32.HI R2, RZ, 0x18, R100 ;  /* 0x00000018ff027819 */ /* 0x000fe20000011464 */
[----:B------:R-:W1:Y:S01]  /*a380*/  LDTM.x64 R4, tmem[UR4+0xc0] ;  /* 0x0000c004000479ee */ /* 0x000e620008340000 */
[----:B------:R-:W-:Y:S01]  /*a390*/  NOP ;  /* 0x0000000000007918 */ /* 0x000fe20000000000 */
[----:B------:R-:W-:Y:S02]  /*a3a0*/  SHF.R.S32.HI R84, RZ, 0x18, R101 ;  /* 0x00000018ff547819 */ /* 0x000fe40000011465 */
[----:B------:R-:W-:Y:S02]  /*a3b0*/  SHF.R.S32.HI R85, RZ, 0x18, R102 ;  /* 0x00000018ff557819 */ /* 0x000fe40000011466 */
[----:B------:R-:W-:Y:S02]  /*a3c0*/  SHF.R.S32.HI R86, RZ, 0x18, R103 ;  /* 0x00000018ff567819 */ /* 0x000fe40000011467 */
[----:B------:R-:W-:Y:S02]  /*a3d0*/  SHF.R.S32.HI R87, RZ, 0x18, R88 ;  /* 0x00000018ff577819 */ /* 0x000fe40000011458 */
[----:B------:R-:W-:Y:S02]  /*a3e0*/  R2UR UR5, R108 ;  /* 0x000000006c0572ca */ /* 0x000fe400000e0000 */
[C---:B------:R-:W-:Y:S02]  /*a3f0*/  PRMT R143, R101.reuse, 0x8880, RZ ;  /* 0x00008880658f7816 */ /* 0x040fe400000000ff */
[----:B------:R-:W-:Y:S02]  /*a400*/  SHF.L.U32 R83, R101, 0x10, RZ ;  /* 0x0000001065537819 */ /* 0x000fe400000006ff */
[----:B------:R-:W-:Y:S02]  /*a410*/  PRMT R141, R102, 0x8880, RZ ;  /* 0x00008880668d7816 */ /* 0x000fe400000000ff */
[----:B------:R-:W-:Y:S02]  /*a420*/  SHF.R.S32.HI R83, RZ, 0x18, R83 ;  /* 0x00000018ff537819 */ /* 0x000fe40000011453 */
[C---:B------:R-:W-:Y:S02]  /*a430*/  PRMT R138, R103.reuse, 0x8880, RZ ;  /* 0x00008880678a7816 */ /* 0x040fe400000000ff */
[----:B------:R-:W-:Y:S01]  /*a440*/  SHF.L.U32 R137, R103, 0x10, RZ ;  /* 0x0000001067897819 */ /* 0x000fe200000006ff */
[----:B------:R-:W-:Y:S01]  /*a450*/  UIADD3 UR5, UPT, UPT, UR5, 0x160, URZ ;  /* 0x0000016005057890 */ /* 0x000fe2000fffe0ff */
[----:B-1----:R-:W-:Y:S01]  /*a460*/  IMAD R4, R78, R4, RZ ;  /* 0x000000044e047224 */ /* 0x002fe200078e02ff */
[----:B------:R-:W-:Y:S01]  /*a470*/  PRMT R135, R88, 0x8880, RZ ;  /* 0x0000888058877816 */ /* 0x000fe200000000ff */
[C---:B------:R-:W-:Y:S01]  /*a480*/  IMAD R5, R78.reuse, R5, RZ ;  /* 0x000000054e057224 */ /* 0x040fe200078e02ff */
[----:B------:R-:W-:Y:S01]  /*a490*/  UPRMT UR5, UR37, 0x654, UR5 ;  /* 0x0000065425057896 */ /* 0x000fe20008000005 */
[----:B------:R-:W-:Y:S01]  /*a4a0*/  IMAD R4, R3, R82, R4 ;  /* 0x0000005203047224 */ /* 0x000fe200078e0204 */
[C---:B------:R-:W-:Y:S01]  /*a4b0*/  PRMT R132, R89.reuse, 0x8880, RZ ;  /* 0x0000888059847816 */ /* 0x040fe200000000ff */
[----:B------:R-:W-:Y:S01]  /*a4c0*/  IMAD R6, R78, R6, RZ ;  /* 0x000000064e067224 */ /* 0x000fe200078e02ff */
[----:B------:R-:W-:Y:S01]  /*a4d0*/  SHF.L.U32 R131, R89, 0x10, RZ ;  /* 0x0000001059837819 */ /* 0x000fe200000006ff */
[----:B------:R-:W-:Y:S01]  /*a4e0*/  IMAD R5, R0, R82, R5 ;  /* 0x0000005200057224 */ /* 0x000fe200078e0205 */
[----:B------:R-:W-:Y:S01]  /*a4f0*/  PRMT R129, R90, 0x8880, RZ ;  /* 0x000088805a817816 */ /* 0x000fe200000000ff */
[----:B------:R-:W-:Y:S01]  /*a500*/  IMAD R0, R78, R16, RZ ;  /* 0x000000104e007224 */ /* 0x000fe200078e02ff */
[----:B------:R-:W-:Y:S01]  /*a510*/  SHF.L.U32 R128, R90, 0x10, RZ ;  /* 0x000000105a807819 */ /* 0x000fe200000006ff */
[C---:B------:R-:W-:Y:S01]  /*a520*/  IMAD R7, R78.reuse, R7, RZ ;  /* 0x000000074e077224 */ /* 0x040fe200078e02ff */
[----:B------:R-:W-:Y:S01]  /*a530*/  SYNCS.ARRIVE.TRANS64.RED.A1T0 RZ, [UR5], RZ ;  /* 0x000000ffffff79a7 */ /* 0x000fe20008100405 */
[C---:B------:R-:W-:Y:S01]  /*a540*/  IMAD R16, R78.reuse, R20, RZ ;  /* 0x000000144e107224 */ /* 0x040fe200078e02ff */
[C---:B------:R-:W-:Y:S01]  /*a550*/  PRMT R126, R91.reuse, 0x8880, RZ ;  /* 0x000088805b7e7816 */ /* 0x040fe200000000ff */
[C---:B------:R-:W-:Y:S01]  /*a560*/  IMAD R20, R78.reuse, R24, RZ ;  /* 0x000000184e147224 */ /* 0x040fe200078e02ff */
[----:B------:R-:W-:Y:S01]  /*a570*/  SHF.L.U32 R125, R91, 0x10, RZ ;  /* 0x000000105b7d7819 */ /* 0x000fe200000006ff */
[----:B------:R-:W-:Y:S01]  /*a580*/  IMAD R6, R81, R82, R6 ;  /* 0x0000005251067224 */ /* 0x000fe200078e0206 */
[----:B------:R-:W-:Y:S01]  /*a590*/  MOV R81, R143 ;  /* 0x0000008f00517202 */ /* 0x000fe20000000f00 */
[----:B------:R-:W-:Y:S01]  /*a5a0*/  IMAD R24, R78, R28, RZ ;  /* 0x0000001c4e187224 */ /* 0x000fe200078e02ff */
[----:B------:R-:W-:Y:S01]  /*a5b0*/  PRMT R123, R92, 0x8880, RZ ;  /* 0x000088805c7b7816 */ /* 0x000fe200000000ff */
[----:B------:R-:W-:Y:S01]  /*a5c0*/  IMAD R28, R78, R32, RZ ;  /* 0x000000204e1c7224 */ /* 0x000fe200078e02ff */
[----:B------:R-:W-:Y:S01]  /*a5d0*/  SHF.L.U32 R122, R92, 0x10, RZ ;  /* 0x000000105c7a7819 */ /* 0x000fe200000006ff */
[----:B------:R-:W-:Y:S01]  /*a5e0*/  IMAD R7, R2, R82, R7 ;  /* 0x0000005202077224 */ /* 0x000fe200078e0207 */
[----:B------:R-:W-:Y:S01]  /*a5f0*/  PRMT R120, R93, 0x8880, RZ ;  /* 0x000088805d787816 */ /* 0x000fe200000000ff */
[----:B------:R-:W-:Y:S01]  /*a600*/  IMAD R32, R78, R36, RZ ;  /* 0x000000244e207224 */ /* 0x000fe200078e02ff */
[----:B------:R-:W-:Y:S01]  /*a610*/  PRMT R117, R94, 0x8880, RZ ;  /* 0x000088805e757816 */ /* 0x000fe200000000ff */
[----:B------:R-:W-:Y:S01]  /*a620*/  IMAD R2, R78, R17, RZ ;  /* 0x000000114e027224 */ /* 0x000fe200078e02ff */
[----:B------:R-:W-:Y:S01]  /*a630*/  SHF.L.U32 R116, R94, 0x10, RZ ;  /* 0x000000105e747819 */ /* 0x000fe200000006ff */
[----:B------:R-:W-:Y:S01]  /*a640*/  IMAD R36, R78, R40, RZ ;  /* 0x000000284e247224 */ /* 0x000fe200078e02ff */
[----:B------:R-:W-:Y:S01]  /*a650*/  SHF.L.U32 R115, R94, 0x8, RZ ;  /* 0x000000085e737819 */ /* 0x000fe200000006ff */
[C---:B------:R-:W-:Y:S01]  /*a660*/  IMAD R17, R78.reuse, R21, RZ ;  /* 0x000000154e117224 */ /* 0x040fe200078e02ff */
[C---:B------:R-:W-:Y:S01]  /*a670*/  PRMT R114, R95.reuse, 0x8880, RZ ;  /* 0x000088805f727816 */ /* 0x040fe200000000ff */
[C---:B------:R-:W-:Y:S01]  /*a680*/  IMAD R40, R78.reuse, R44, RZ ;  /* 0x0000002c4e287224 */ /* 0x040fe200078e02ff */
[----:B------:R-:W-:Y:S01]  /*a690*/  SHF.L.U32 R113, R95, 0x10, RZ ;  /* 0x000000105f717819 */ /* 0x000fe200000006ff */
[----:B------:R-:W-:Y:S01]  /*a6a0*/  IMAD R21, R78, R25, RZ ;  /* 0x000000194e157224 */ /* 0x000fe200078e02ff */
[----:B------:R-:W-:Y:S01]  /*a6b0*/  PRMT R111, R96, 0x8880, RZ ;  /* 0x00008880606f7816 */ /* 0x000fe200000000ff */
        /* <DEDUP_REMOVED lines=8> */
[C---:B------:R-:W-:Y:S01]  /*a740*/  IMAD R52, R78.reuse, R56, RZ ;  /* 0x000000384e347224 */ /* 0x040fe200078e02ff */
[----:B------:R-:W-:Y:S01]  /*a750*/  SHF.L.U32 R142, R101, 0x8, RZ ;  /* 0x00000008658e7819 */ /* 0x000fe200000006ff */
[C---:B------:R-:W-:Y:S01]  /*a760*/  IMAD R8, R78.reuse, R8, RZ ;  /* 0x000000084e087224 */ /* 0x040fe200078e02ff */
[C---:B------:R-:W-:Y:S01]  /*a770*/  SHF.L.U32 R101, R99.reuse, 0x10, RZ ;  /* 0x0000001063657819 */ /* 0x040fe200000006ff */
[----:B------:R-:W-:Y:S01]  /*a780*/  IMAD R33, R78, R37, RZ ;  /* 0x000000254e217224 */ /* 0x000fe200078e02ff */
[----:B------:R-:W-:Y:S01]  /*a790*/  SHF.L.U32 R139, R102, 0x8, RZ ;  /* 0x00000008668b7819 */ /* 0x000fe200000006ff */
[C---:B------:R-:W-:Y:S01]  /*a7a0*/  IMAD R56, R78.reuse, R60, RZ ;  /* 0x0000003c4e387224 */ /* 0x040fe200078e02ff */
[----:B------:R-:W-:Y:S01]  /*a7b0*/  PRMT R102, R99, 0x8880, RZ ;  /* 0x0000888063667816 */ /* 0x000fe200000000ff */
[C---:B------:R-:W-:Y:S01]  /*a7c0*/  IMAD R37, R78.reuse, R41, RZ ;  /* 0x000000294e257224 */ /* 0x040fe200078e02ff */
[----:B------:R-:W-:Y:S01]  /*a7d0*/  SHF.L.U32 R136, R103, 0x8, RZ ;  /* 0x0000000867887819 */ /* 0x000fe200000006ff */
[C---:B------:R-:W-:Y:S01]  /*a7e0*/  IMAD R60, R78.reuse, R64, RZ ;  /* 0x000000404e3c7224 */ /* 0x040fe200078e02ff */
[----:B------:R-:W-:Y:S01]  /*a7f0*/  I2IP.S8.S32.SAT R64, R7, R6, RZ ;  /* 0x0000000607407239 */ /* 0x000fe200000014ff */
[C---:B------:R-:W-:Y:S01]  /*a800*/  IMAD R9, R78.reuse, R9, RZ ;  /* 0x000000094e097224 */ /* 0x040fe200078e02ff */
[----:B------:R-:W-:Y:S01]  /*a810*/  SHF.R.S32.HI R6, RZ, 0x18, R140 ;  /* 0x00000018ff067819 */ /* 0x000fe2000001148c */
[C---:B------:R-:W-:Y:S01]  /*a820*/  IMAD R41, R78.reuse, R45, RZ ;  /* 0x0000002d4e297224 */ /* 0x040fe200078e02ff */
[----:B------:R-:W-:Y:S01]  /*a830*/  SHF.R.S32.HI R7, RZ, 0x18, R142 ;  /* 0x00000018ff077819 */ /* 0x000fe2000001148e */
[----:B------:R-:W-:Y:S01]  /*a840*/  IMAD R45, R78, R49, RZ ;  /* 0x000000314e2d7224 */ /* 0x000fe200078e02ff */
[----:B------:R-:W-:Y:S01]  /*a850*/  SHF.L.U32 R133, R88, 0x8, RZ ;  /* 0x0000000858857819 */ /* 0x000fe200000006ff */
[C---:B------:R-:W-:Y:S01]  /*a860*/  IMAD R10, R78.reuse, R10, RZ ;  /* 0x0000000a4e0a7224 */ /* 0x040fe200078e02ff */
[----:B------:R-:W-:Y:S01]  /*a870*/  SHF.R.S32.HI R88, RZ, 0x18, R89 ;  /* 0x00000018ff587819 */ /* 0x000fe20000011459 */
[C---:B------:R-:W-:Y:S01]  /*a880*/  IMAD R49, R78.reuse, R53, RZ ;  /* 0x000000354e317224 */ /* 0x040fe200078e02ff */
[----:B------:R-:W-:Y:S01]  /*a890*/  SHF.L.U32 R130, R89, 0x8, RZ ;  /* 0x0000000859827819 */ /* 0x000fe200000006ff */
[-C--:B------:R-:W-:Y:S01]  /*a8a0*/  IMAD R8, R81, R82.reuse, R8 ;  /* 0x0000005251087224 */ /* 0x080fe200078e0208 */
[----:B------:R-:W-:Y:S01]  /*a8b0*/  SHF.R.S32.HI R81, RZ, 0x18, R139 ;  /* 0x00000018ff517819 */ /* 0x000fe2000001148b */
[C---:B------:R-:W-:Y:S01]  /*a8c0*/  IMAD R53, R78.reuse, R57, RZ ;  /* 0x000000394e357224 */ /* 0x040fe200078e02ff */
[----:B------:R-:W-:Y:S01]  /*a8d0*/  SHF.R.S32.HI R89, RZ, 0x18, R90 ;  /* 0x00000018ff597819 */ /* 0x000fe2000001145a */
[C---:B------:R-:W-:Y:S01]  /*a8e0*/  IMAD R11, R78.reuse, R11, RZ ;  /* 0x0000000b4e0b7224 */ /* 0x040fe200078e02ff */
[----:B------:R-:W-:Y:S01]  /*a8f0*/  SHF.R.S32.HI R90, RZ, 0x18, R91 ;  /* 0x00000018ff5a7819 */ /* 0x000fe2000001145b */
[C---:B------:R-:W-:Y:S01]  /*a900*/  IMAD R57, R78.reuse, R61, RZ ;  /* 0x0000003d4e397224 */ /* 0x040fe200078e02ff */
[----:B------:R-:W-:Y:S01]  /*a910*/  SHF.L.U32 R124, R91, 0x8, RZ ;  /* 0x000000085b7c7819 */ /* 0x000fe200000006ff */
[----:B------:R-:W-:Y:S01]  /*a920*/  IMAD R9, R83, R82, R9 ;  /* 0x0000005253097224 */ /* 0x000fe200078e0209 */
[----:B------:R-:W-:Y:S01]  /*a930*/  SHF.R.S32.HI R91, RZ, 0x18, R92 ;  /* 0x00000018ff5b7819 */ /* 0x000fe2000001145c */
[----:B------:R-:W-:Y:S01]  /*a940*/  IMAD R61, R78, R65, RZ ;  /* 0x000000414e3d7224 */ /* 0x000fe200078e02ff */
[----:B------:R-:W-:Y:S01]  /*a950*/  SHF.L.U32 R121, R92, 0x8, RZ ;  /* 0x000000085c797819 */ /* 0x000fe200000006ff */
[C---:B------:R-:W-:Y:S01]  /*a960*/  IMAD R12, R78.reuse, R12, RZ ;  /* 0x0000000c4e0c7224 */ /* 0x040fe200078e02ff */
[----:B------:R-:W-:Y:S01]  /*a970*/  SHF.R.S32.HI R92, RZ, 0x18, R93 ;  /* 0x00000018ff5c7819 */ /* 0x000fe2000001145d */
[----:B------:R-:W-:Y:S01]  /*a980*/  IMAD.MOV.U32 R65, RZ, RZ, R141 ;  /* 0x000000ffff417224 */ /* 0x000fe200078e008d */
[----:B------:R-:W-:Y:S01]  /*a990*/  SHF.L.U32 R118, R93, 0x8, RZ ;  /* 0x000000085d767819 */ /* 0x000fe200000006ff */
[----:B------:R-:W-:Y:S01]  /*a9a0*/  IMAD R10, R7, R82, R10 ;  /* 0x00000052070a7224 */ /* 0x000fe200078e020a */
[----:B------:R-:W-:Y:S01]  /*a9b0*/  MOV R7, R138 ;  /* 0x0000008a00077202 */ /* 0x000fe20000000f00 */
[----:B------:R-:W-:Y:S01]  /*a9c0*/  IMAD R13, R78, R13, RZ ;  /* 0x0000000d4e0d7224 */ /* 0x000fe200078e02ff */
[----:B------:R-:W-:Y:S01]  /*a9d0*/  SHF.R.S32.HI R93, RZ, 0x18, R94 ;  /* 0x00000018ff5d7819 */ /* 0x000fe2000001145e */
[----:B------:R-:W-:Y:S01]  /*a9e0*/  IMAD R11, R84, R82, R11 ;  /* 0x00000052540b7224 */ /* 0x000fe200078e020b */
[----:B------:R-:W-:Y:S01]  /*a9f0*/  I2IP.S8.S32.SAT R84, R5, R4, R64 ;  /* 0x0000000405547239 */ /* 0x000fe20000001440 */
[C---:B------:R-:W-:Y:S01]  /*aa00*/  IMAD R14, R78.reuse, R14, RZ ;  /* 0x0000000e4e0e7224 */ /* 0x040fe200078e02ff */
[----:B------:R-:W-:Y:S01]  /*aa10*/  SHF.R.S32.HI R5, RZ, 0x18, R137 ;  /* 0x00000018ff057819 */ /* 0x000fe20000011489 */
[----:B------:R-:W-:Y:S01]  /*aa20*/  IMAD R12, R65, R82, R12 ;  /* 0x00000052410c7224 */ /* 0x000fe200078e020c */
[----:B------:R-:W-:Y:S01]  /*aa30*/  I2IP.S8.S32.SAT R10, R11, R10, RZ ;  /* 0x0000000a0b0a7239 */ /* 0x000fe200000014ff */
[----:B------:R-:W-:Y:S01]  /*aa40*/  IMAD R15, R78, R15, RZ ;  /* 0x0000000f4e0f7224 */ /* 0x000fe200078e02ff */
[----:B------:R-:W-:Y:S01]  /*aa50*/  SHF.R.S32.HI R94, RZ, 0x18, R95 ;  /* 0x00000018ff5e7819 */ /* 0x000fe2000001145f */
[-C--:B------:R-:W-:Y:S01]  /*aa60*/  IMAD R13, R6, R82.reuse, R13 ;  /* 0x00000052060d7224 */ /* 0x080fe200078e020d */
[----:B------:R-:W-:Y:S01]  /*aa70*/  SHF.R.S32.HI R6, RZ, 0x18, R134 ;  /* 0x00000018ff067819 */ /* 0x000fe20000011486 */
[-C--:B------:R-:W-:Y:S01]  /*aa80*/  IMAD R14, R81, R82.reuse, R14 ;  /* 0x00000052510e7224 */ /* 0x080fe200078e020e */
        /* <DEDUP_REMOVED lines=10> */
[----:B------:R-:W-:Y:S01]  /*ab30*/  MOV R5, R135 ;  /* 0x0000008700057202 */ /* 0x000fe20000000f00 */
[-C--:B------:R-:W-:Y:S01]  /*ab40*/  IMAD R3, R4, R82.reuse, R3 ;  /* 0x0000005204037224 */ /* 0x080fe200078e0203 */
[----:B------:R-:W-:Y:S01]  /*ab50*/  SHF.R.S32.HI R4, RZ, 0x18, R131 ;  /* 0x00000018ff047819 */ /* 0x000fe20000011483 */
[----:B------:R-:W-:Y:S01]  /*ab60*/  IMAD R19, R86, R82, R19 ;  /* 0x0000005256137224 */ /* 0x000fe200078e0213 */
[----:B------:R-:W-:Y:S01]  /*ab70*/  I2IP.S8.S32.SAT R86, R13, R12, R14 ;  /* 0x0000000c0d567239 */ /* 0x000fe2000000140e */
[----:B------:R-:W-:Y:S01]  /*ab80*/  IMAD R18, R78, R22, RZ ;  /* 0x000000164e127224 */ /* 0x000fe200078e02ff */
[----:B------:R-:W-:Y:S01]  /*ab90*/  SHF.L.U32 R109, R96, 0x8, RZ ;  /* 0x00000008606d7819 */ /* 0x000fe200000006ff */
[----:B------:R-:W-:Y:S01]  /*aba0*/  IMAD R16, R5, R82, R16 ;  /* 0x0000005205107224 */ /* 0x000fe200078e0210 */
[----:B------:R-:W-:Y:S01]  /*abb0*/  I2IP.S8.S32.SAT R19, R19, R3, RZ ;  /* 0x0000000313137239 */ /* 0x000fe200000014ff */
[----:B------:R-:W-:Y:S01]  /*abc0*/  IMAD R23, R78, R23, RZ ;  /* 0x000000174e177224 */ /* 0x000fe200078e02ff */
[----:B------:R-:W-:Y:S01]  /*abd0*/  MOV R3, R132 ;  /* 0x0000008400037202 */ /* 0x000fe20000000f00 */
[-C--:B------:R-:W-:Y:S01]  /*abe0*/  IMAD R17, R6, R82.reuse, R17 ;  /* 0x0000005206117224 */ /* 0x080fe200078e0211 */
[----:B------:R-:W-:Y:S01]  /*abf0*/  MOV R5, R129 ;  /* 0x0000008100057202 */ /* 0x000fe20000000f00 */
[-C--:B------:R-:W-:Y:S01]  /*ac00*/  IMAD R18, R7, R82.reuse, R18 ;  /* 0x0000005207127224 */ /* 0x080fe200078e0212 */
[----:B------:R-:W-:Y:S01]  /*ac10*/  SHF.R.S32.HI R7, RZ, 0x18, R127 ;  /* 0x00000018ff077819 */ /* 0x000fe2000001147f */
[----:B------:R-:W-:Y:S01]  /*ac20*/  IMAD R23, R87, R82, R23 ;  /* 0x0000005257177224 */ /* 0x000fe200078e0217 */
[----:B------:R-:W-:Y:S01]  /*ac30*/  I2IP.S8.S32.SAT R87, R2, R0, R19 ;  /* 0x0000000002577239 */ /* 0x000fe20000001413 */
[----:B------:R-:W-:Y:S01]  /*ac40*/  IMAD R20, R3, R82, R20 ;  /* 0x0000005203147224 */ /* 0x000fe200078e0214 */
[----:B------:R-:W-:Y:S01]  /*ac50*/  SHF.R.S32.HI R3, RZ, 0x18, R130 ;  /* 0x00000018ff037819 */ /* 0x000fe20000011482 */
[C---:B------:R-:W-:Y:S01]  /*ac60*/  IMAD R22, R78.reuse, R26, RZ ;  /* 0x0000001a4e167224 */ /* 0x040fe200078e02ff */
[----:B------:R-:W-:Y:S01]  /*ac70*/  I2IP.S8.S32.SAT R18, R23, R18, RZ ;  /* 0x0000001217127239 */ /* 0x000fe200000014ff */
[----:B------:R-:W-:Y:S01]  /*ac80*/  IMAD R27, R78, R27, RZ ;  /* 0x0000001b4e1b7224 */ /* 0x000fe200078e02ff */
[----:B------:R1:W-:Y:S01]  /*ac90*/  STS.128 [R153+UR49+0xa200], R84 ;  /* 0x00a2005499007988 */ /* 0x0003e20008000c31 */
[----:B------:R-:W-:Y:S01]  /*aca0*/  IMAD R21, R4, R82, R21 ;  /* 0x0000005204157224 */ /* 0x000fe200078e0215 */
[----:B------:R-:W-:Y:S01]  /*acb0*/  I2IP.S8.S32.SAT R16, R17, R16, R18 ;  /* 0x0000001011107239 */ /* 0x000fe20000001412 */
[-C--:B------:R-:W-:Y:S01]  /*acc0*/  IMAD R22, R3, R82.reuse, R22 ;  /* 0x0000005203167224 */ /* 0x080fe200078e0216 */
[----:B------:R-:W-:Y:S01]  /*acd0*/  SHF.R.S32.HI R0, RZ, 0x18, R128 ;  /* 0x00000018ff007819 */ /* 0x000fe20000011480 */
[----:B------:R-:W-:Y:S01]  /*ace0*/  IMAD R27, R88, R82, R27 ;  /* 0x00000052581b7224 */ /* 0x000fe200078e021b */
[----:B------:R-:W-:Y:S01]  /*acf0*/  SHF.R.S32.HI R96, RZ, 0x18, R97 ;  /* 0x00000018ff607819 */ /* 0x000fe20000011461 */
[C---:B------:R-:W-:Y:S01]  /*ad00*/  IMAD R26, R78.reuse, R30, RZ ;  /* 0x0000001e4e1a7224 */ /* 0x040fe200078e02ff */
[----:B------:R-:W-:Y:S01]  /*ad10*/  SHF.L.U32 R106, R97, 0x8, RZ ;  /* 0x00000008616a7819 */ /* 0x000fe200000006ff */
[----:B------:R-:W-:Y:S01]  /*ad20*/  IMAD R24, R5, R82, R24 ;  /* 0x0000005205187224 */ /* 0x000fe200078e0218 */
[----:B------:R-:W-:Y:S01]  /*ad30*/  I2IP.S8.S32.SAT R17, R27, R22, RZ ;  /* 0x000000161b117239 */ /* 0x000fe200000014ff */
[----:B------:R-:W-:Y:S01]  /*ad40*/  IMAD R31, R78, R31, RZ ;  /* 0x0000001f4e1f7224 */ /* 0x000fe200078e02ff */
[----:B------:R-:W-:Y:S01]  /*ad50*/  SHF.R.S32.HI R5, RZ, 0x18, R124 ;  /* 0x00000018ff057819 */ /* 0x000fe2000001147c */
[----:B------:R-:W-:Y:S01]  /*ad60*/  IMAD R25, R0, R82, R25 ;  /* 0x0000005200197224 */ /* 0x000fe200078e0219 */
[----:B------:R-:W-:Y:S01]  /*ad70*/  I2IP.S8.S32.SAT R17, R21, R20, R17 ;  /* 0x0000001415117239 */ /* 0x000fe20000001411 */
[-C--:B------:R-:W-:Y:S01]  /*ad80*/  IMAD R26, R7, R82.reuse, R26 ;  /* 0x00000052071a7224 */ /* 0x080fe200078e021a */
[----:B------:R-:W-:Y:S01]  /*ad90*/  SHF.R.S32.HI R0, RZ, 0x18, R125 ;  /* 0x00000018ff007819 */ /* 0x000fe2000001147d */
[----:B------:R-:W-:Y:S01]  /*ada0*/  IMAD.MOV.U32 R3, RZ, RZ, R126 ;  /* 0x000000ffff037224 */ /* 0x000fe200078e007e */
[----:B------:R-:W-:Y:S01]  /*adb0*/  SHF.R.S32.HI R7, RZ, 0x18, R118 ;  /* 0x00000018ff077819 */ /* 0x000fe20000011476 */
[----:B------:R-:W-:Y:S01]  /*adc0*/  IMAD R31, R89, R82, R31 ;  /* 0x00000052591f7224 */ /* 0x000fe200078e021f */
[----:B------:R-:W-:Y:S01]  /*add0*/  SHF.R.S32.HI R97, RZ, 0x18, R98 ;  /* 0x00000018ff617819 */ /* 0x000fe20000011462 */
[----:B------:R-:W-:Y:S01]  /*ade0*/  IMAD R30, R78, R34, RZ ;  /* 0x000000224e1e7224 */ /* 0x000fe200078e02ff */
[----:B------:R-:W-:Y:S01]  /*adf0*/  SHF.L.U32 R103, R98, 0x8, RZ ;  /* 0x0000000862677819 */ /* 0x000fe200000006ff */
[----:B------:R-:W-:Y:S01]  /*ae00*/  IMAD R28, R3, R82, R28 ;  /* 0x00000052031c7224 */ /* 0x000fe200078e021c */
[----:B------:R-:W-:Y:S01]  /*ae10*/  I2IP.S8.S32.SAT R18, R31, R26, RZ ;  /* 0x0000001a1f127239 */ /* 0x000fe200000014ff */
[----:B------:R-:W-:Y:S01]  /*ae20*/  IMAD R35, R78, R35, RZ ;  /* 0x000000234e237224 */ /* 0x000fe200078e02ff */
[----:B------:R-:W-:Y:S01]  /*ae30*/  MOV R3, R123 ;  /* 0x0000007b00037202 */ /* 0x000fe20000000f00 */
[----:B------:R-:W-:Y:S01]  /*ae40*/  IMAD R29, R0, R82, R29 ;  /* 0x00000052001d7224 */ /* 0x000fe200078e021d */
[----:B------:R-:W-:Y:S01]  /*ae50*/  I2IP.S8.S32.SAT R18, R25, R24, R18 ;  /* 0x0000001819127239 */ /* 0x000fe20000001412 */
[-C--:B------:R-:W-:Y:S01]  /*ae60*/  IMAD R30, R5, R82.reuse, R30 ;  /* 0x00000052051e7224 */ /* 0x080fe200078e021e */
[----:B------:R-:W-:Y:S01]  /*ae70*/  SHF.R.S32.HI R0, RZ, 0x18, R122 ;  /* 0x00000018ff007819 */ /* 0x000fe2000001147a */
[----:B------:R-:W-:Y:S01]  /*ae80*/  IMAD R35, R90, R82, R35 ;  /* 0x000000525a237224 */ /* 0x000fe200078e0223 */
[----:B------:R-:W-:Y:S01]  /*ae90*/  MOV R5, R120 ;  /* 0x0000007800057202 */ /* 0x000fe20000000f00 */
[----:B------:R-:W-:Y:S01]  /*aea0*/  IMAD R32, R3, R82, R32 ;  /* 0x0000005203207224 */ /* 0x000fe200078e0220 */
[----:B------:R-:W-:Y:S01]  /*aeb0*/  SHF.R.S32.HI R3, RZ, 0x18, R121 ;  /* 0x00000018ff037819 */ /* 0x000fe20000011479 */
[C---:B------:R-:W-:Y:S01]  /*aec0*/  IMAD R34, R78.reuse, R38, RZ ;  /* 0x000000264e227224 */ /* 0x040fe200078e02ff */
[----:B------:R-:W-:Y:S01]  /*aed0*/  I2IP.S8.S32.SAT R19, R35, R30, RZ ;  /* 0x0000001e23137239 */ /* 0x000fe200000014ff */
[----:B------:R-:W-:Y:S01]  /*aee0*/  IMAD R39, R78, R39, RZ ;  /* 0x000000274e277224 */ /* 0x000fe200078e02ff */
[----:B------:R-:W-:Y:S01]  /*aef0*/  SHF.R.S32.HI R98, RZ, 0x18, R99 ;  /* 0x00000018ff627819 */ /* 0x000fe20000011463 */
[----:B------:R-:W-:Y:S01]  /*af00*/  IMAD R33, R0, R82, R33 ;  /* 0x0000005200217224 */ /* 0x000fe200078e0221 */
[----:B------:R-:W-:Y:S01]  /*af10*/  I2IP.S8.S32.SAT R19, R29, R28, R19 ;  /* 0x0000001c1d137239 */ /* 0x000fe20000001413 */
[-C--:B------:R-:W-:Y:S01]  /*af20*/  IMAD R34, R3, R82.reuse, R34 ;  /* 0x0000005203227224 */ /* 0x080fe200078e0222 */
[----:B------:R-:W-:Y:S01]  /*af30*/  SHF.R.S32.HI R0, RZ, 0x18, R119 ;  /* 0x00000018ff007819 */ /* 0x000fe20000011477 */
[----:B------:R-:W-:Y:S01]  /*af40*/  IMAD R39, R91, R82, R39 ;  /* 0x000000525b277224 */ /* 0x000fe200078e0227 */
[----:B------:R-:W-:Y:S01]  /*af50*/  MOV R3, R117 ;  /* 0x0000007500037202 */ /* 0x000fe20000000f00 */
[C---:B------:R-:W-:Y:S01]  /*af60*/  IMAD R38, R78.reuse, R42, RZ ;  /* 0x0000002a4e267224 */ /* 0x040fe200078e02ff */
[----:B------:R1:W-:Y:S01]  /*af70*/  STS.128 [R172+0xa200], R16 ;  /* 0x00a20010ac007388 */ /* 0x0003e20000000c00 */
        /* <DEDUP_REMOVED lines=8> */
[-C--:B------:R-:W-:Y:S01]  /*b000*/  IMAD R43, R92, R82.reuse, R43 ;  /* 0x000000525c2b7224 */ /* 0x080fe200078e022b */
[----:B------:R-:W-:Y:S01]  /*b010*/  SHF.R.S32.HI R7, RZ, 0x18, R112 ;  /* 0x00000018ff077819 */ /* 0x000fe20000011470 */
[----:B------:R-:W-:Y:S01]  /*b020*/  IMAD R40, R3, R82, R40 ;  /* 0x0000005203287224 */ /* 0x000fe200078e0228 */
[----:B------:R-:W-:Y:S01]  /*b030*/  SHF.R.S32.HI R3, RZ, 0x18, R115 ;  /* 0x00000018ff037819 */ /* 0x000fe20000011473 */
[C---:B------:R-:W-:Y:S01]  /*b040*/  IMAD R42, R78.reuse, R46, RZ ;  /* 0x0000002e4e2a7224 */ /* 0x040fe200078e02ff */
[----:B------:R-:W-:Y:S01]  /*b050*/  I2IP.S8.S32.SAT R38, R43, R38, RZ ;  /* 0x000000262b267239 */ /* 0x000fe200000014ff */
[----:B------:R-:W-:Y:S01]  /*b060*/  IMAD R47, R78, R47, RZ ;  /* 0x0000002f4e2f7224 */ /* 0x000fe200078e02ff */
[----:B------:R-:W-:Y:S01]  /*b070*/  SHF.L.U32 R100, R99, 0x8, RZ ;  /* 0x0000000863647819 */ /* 0x000fe200000006ff */
[----:B------:R-:W-:Y:S01]  /*b080*/  IMAD R41, R0, R82, R41 ;  /* 0x0000005200297224 */ /* 0x000fe200078e0229 */
[----:B------:R-:W-:Y:S01]  /*b090*/  I2IP.S8.S32.SAT R33, R37, R36, R38 ;  /* 0x0000002425217239 */ /* 0x000fe20000001426 */
[-C--:B------:R-:W-:Y:S01]  /*b0a0*/  IMAD R42, R3, R82.reuse, R42 ;  /* 0x00000052032a7224 */ /* 0x080fe200078e022a */
[----:B------:R-:W-:Y:S01]  /*b0b0*/  SHF.R.S32.HI R0, RZ, 0x18, R113 ;  /* 0x00000018ff007819 */ /* 0x000fe20000011471 */
[----:B------:R-:W-:Y:S01]  /*b0c0*/  IMAD R47, R93, R82, R47 ;  /* 0x000000525d2f7224 */ /* 0x000fe200078e022f */
[----:B------:R-:W-:Y:S01]  /*b0d0*/  IADD3 R76, PT, PT, R76, 0x1, RZ ;  /* 0x000000014c4c7810 */ /* 0x000fe20007ffe0ff */
[C---:B------:R-:W-:Y:S02]  /*b0e0*/  IMAD R46, R78.reuse, R50, RZ ;  /* 0x000000324e2e7224 */ /* 0x040fe400078e02ff */
        /* <DEDUP_REMOVED lines=8> */
[----:B------:R-:W-:Y:S02]  /*b170*/  IMAD.MOV.U32 R3, RZ, RZ, R111 ;  /* 0x000000ffff037224 */ /* 0x000fe400078e006f */
[-C--:B------:R-:W-:Y:S02]  /*b180*/  IMAD R51, R94, R82.reuse, R51 ;  /* 0x000000525e337224 */ /* 0x080fe400078e0233 */
[----:B------:R-:W-:Y:S01]  /*b190*/  IMAD R48, R3, R82, R48 ;  /* 0x0000005203307224 */ /* 0x000fe200078e0230 */
[----:B------:R-:W-:Y:S01]  /*b1a0*/  SHF.R.S32.HI R3, RZ, 0x18, R109 ;  /* 0x00000018ff037819 */ /* 0x000fe2000001146d */
[C---:B------:R-:W-:Y:S01]  /*b1b0*/  IMAD R50, R78.reuse, R54, RZ ;  /* 0x000000364e327224 */ /* 0x040fe200078e02ff */
[----:B------:R-:W-:Y:S01]  /*b1c0*/  I2IP.S8.S32.SAT R35, R51, R46, RZ ;  /* 0x0000002e33237239 */ /* 0x000fe200000014ff */
[----:B------:R-:W-:Y:S02]  /*b1d0*/  IMAD R55, R78, R55, RZ ;  /* 0x000000374e377224 */ /* 0x000fe400078e02ff */
[----:B------:R-:W-:Y:S01]  /*b1e0*/  IMAD R49, R0, R82, R49 ;  /* 0x0000005200317224 */ /* 0x000fe200078e0231 */
[----:B------:R-:W-:Y:S01]  /*b1f0*/  I2IP.S8.S32.SAT R35, R45, R44, R35 ;  /* 0x0000002c2d237239 */ /* 0x000fe20000001423 */
[-C--:B------:R-:W-:Y:S01]  /*b200*/  IMAD R50, R3, R82.reuse, R50 ;  /* 0x0000005203327224 */ /* 0x080fe200078e0232 */
[----:B------:R-:W-:Y:S01]  /*b210*/  SHF.R.S32.HI R0, RZ, 0x18, R107 ;  /* 0x00000018ff007819 */ /* 0x000fe2000001146b */
[----:B------:R-:W-:Y:S01]  /*b220*/  IMAD R55, R95, R82, R55 ;  /* 0x000000525f377224 */ /* 0x000fe200078e0237 */
[----:B------:R-:W-:Y:S01]  /*b230*/  SHF.R.S32.HI R3, RZ, 0x18, R106 ;  /* 0x00000018ff037819 */ /* 0x000fe2000001146a */
        /* <DEDUP_REMOVED lines=11> */
[----:B------:R-:W-:Y:S01]  /*b2f0*/  SHF.R.S32.HI R3, RZ, 0x18, R103 ;  /* 0x00000018ff037819 */ /* 0x000fe20000011467 */
[----:B------:R-:W-:Y:S02]  /*b300*/  IMAD R58, R78, R62, RZ ;  /* 0x0000003e4e3a7224 */ /* 0x000fe400078e02ff */
[----:B------:R-:W-:Y:S01]  /*b310*/  IMAD R56, R5, R82, R56 ;  /* 0x0000005205387224 */ /* 0x000fe200078e0238 */
[----:B------:R-:W-:Y:S01]  /*b320*/  MOV R5, R102 ;  /* 0x0000006600057202 */ /* 0x000fe20000000f00 */
[----:B------:R-:W-:Y:S01]  /*b330*/  IMAD R57, R0, R82, R57 ;  /* 0x0000005200397224 */ /* 0x000fe200078e0239 */
[----:B------:R-:W-:Y:S01]  /*b340*/  SHF.R.S32.HI R0, RZ, 0x18, R101 ;  /* 0x00000018ff007819 */ /* 0x000fe20000011465 */
[C---:B------:R-:W-:Y:S01]  /*b350*/  IMAD R63, R78.reuse, R63, RZ ;  /* 0x0000003f4e3f7224 */ /* 0x040fe200078e02ff */
[----:B------:R-:W-:Y:S01]  /*b360*/  I2IP.S8.S32.SAT R54, R59, R54, RZ ;  /* 0x000000363b367239 */ /* 0x000fe200000014ff */
[-C--:B------:R-:W-:Y:S01]  /*b370*/  IMAD R58, R3, R82.reuse, R58 ;  /* 0x00000052033a7224 */ /* 0x080fe200078e023a */
[----:B------:R-:W-:Y:S01]  /*b380*/  SHF.R.S32.HI R3, RZ, 0x18, R100 ;  /* 0x00000018ff037819 */ /* 0x000fe20000011464 */
[----:B------:R-:W-:Y:S01]  /*b390*/  IMAD R63, R97, R82, R63 ;  /* 0x00000052613f7224 */ /* 0x000fe200078e023f */
[----:B------:R-:W-:Y:S01]  /*b3a0*/  I2IP.S8.S32.SAT R49, R53, R52, R54 ;  /* 0x0000003435317239 */ /* 0x000fe20000001436 */
        /* <DEDUP_REMOVED lines=28> */
.L_x_132:
[----:B------:R-:W-:Y:S05]  /*b570*/  BSYNC.RECONVERGENT B0 ;  /* 0x0000000000007941 */ /* 0x000fea0003800200 */
.L_x_131:
[----:B------:R-:W-:Y:S01]  /*b580*/  BAR.SYNC.DEFER_BLOCKING 0x1, 0x80 ;  /* 0x0042000000007b1d */ /* 0x000fe20000010000 */
[----:B------:R-:W-:Y:S01]  /*b590*/  ISETP.NE.AND P2, PT, R168, RZ, PT ;  /* 0x000000ffa800720c */ /* 0x000fe20003f45270 */
[----:B------:R-:W-:Y:S01]  /*b5a0*/  IMAD.IADD R20, R75, 0x1, R150 ;  /* 0x000000014b147824 */ /* 0x000fe200078e0296 */
[----:B------:R-:W-:Y:S01]  /*b5b0*/  ISETP.NE.AND P0, PT, R169, 0x2, PT ;  /* 0x00000002a900780c */ /* 0x000fe20003f05270 */
[----:B------:R-:W-:Y:S01]  /*b5c0*/  IMAD.IADD R21, R77, 0x1, R152 ;  /* 0x000000014d157824 */ /* 0x000fe200078e0298 */
[----:B------:R-:W-:Y:S02]  /*b5d0*/  ISETP.NE.AND P1, PT, R76, 0x2, PT ;  /* 0x000000024c00780c */ /* 0x000fe40003f25270 */
[----:B------:R-:W-:Y:S02]  /*b5e0*/  SEL R0, RZ, 0x1, P0 ;  /* 0x00000001ff007807 */ /* 0x000fe40000000000 */
[----:B------:R-:W-:Y:S02]  /*b5f0*/  SEL R3, RZ, 0x1, P1 ;  /* 0x00000001ff037807 */ /* 0x000fe40000800000 */
[----:B------:R-:W-:Y:S02]  /*b600*/  LOP3.LUT R161, R161, R0, RZ, 0x3c, !PT ;  /* 0x00000000a1a17212 */ /* 0x000fe400078e3cff */
[----:B------:R-:W-:Y:S02]  /*b610*/  LOP3.LUT R162, R162, R3, RZ, 0x3c, !PT ;  /* 0x00000003a2a27212 */ /* 0x000fe400078e3cff */
[----:B------:R-:W-:Y:S02]  /*b620*/  @P2 R2UR UR36, R158 ;  /* 0x000000009e2422ca */ /* 0x000fe400000e0000 */
[----:B------:R-:W-:Y:S02]  /*b630*/  SEL R169, R169, RZ, P0 ;  /* 0x000000ffa9a97207 */ /* 0x000fe40000000000 */
[----:B------:R-:W-:Y:S01]  /*b640*/  SEL R76, R76, RZ, P1 ;  /* 0x000000ff4c4c7207 */ /* 0x000fe20000800000 */
[----:B------:R-:W-:Y:S10]  /*b650*/  @P2 BRA `(.L_x_133) ;  /* 0xffffff9800a82947 */ /* 0x000ff4000383ffff */
[----:B------:R-:W-:Y:S05]  /*b660*/  EXIT ;  /* 0x000000000000794d */ /* 0x000fea0003800000 */
.L_x_20:
[----:B--2---:R2:W1:Y:S02]  /*b670*/  SYNCS.PHASECHK.TRANS64.TRYWAIT P0, [R3+URZ+0x180], R2 ;  /* 0x00018002030075a7 */ /* 0x00446400080011ff */
[----:B-1----:R-:W-:Y:S05]  /*b680*/  @!P0 NANOSLEEP.SYNCS 0x989680 ;  /* 0x009896800000895d */ /* 0x002fea0003900000 */
[----:B------:R-:W1:Y:S02]  /*b690*/  @!P0 SYNCS.PHASECHK.TRANS64 P0, [R3+URZ+0x180], R2 ;  /* 0x00018002030085a7 */ /* 0x000e6400080010ff */
[----:B-1----:R-:W-:Y:S05]  /*b6a0*/  @!P0 BRA `(.L_x_20) ;  /* 0xfffffffc00f08947 */ /* 0x002fea000383ffff */
[----:B------:R-:W-:Y:S05]  /*b6b0*/  BRA `(.L_x_134) ;  /* 0xffffff6000187947 */ /* 0x000fea000383ffff */
.L_x_23:
[----:B-1----:R-:W-:-:S07]  /*b6c0*/  MOV R2, UR33 ;  /* 0x0000002100027c02 */ /* 0x002fce0008000f00 */
.L_x_135:
[----:B-1----:R1:W2:Y:S02]  /*b6d0*/  SYNCS.PHASECHK.TRANS64.TRYWAIT P0, [R2+URZ+0x70], R5 ;  /* 0x00007005020075a7 */ /* 0x0022a400080011ff */
[----:B--2---:R-:W-:Y:S05]  /*b6e0*/  @!P0 NANOSLEEP.SYNCS 0x989680 ;  /* 0x009896800000895d */ /* 0x004fea0003900000 */
[----:B------:R-:W2:Y:S02]  /*b6f0*/  @!P0 SYNCS.PHASECHK.TRANS64 P0, [R2+URZ+0x70], R5 ;  /* 0x00007005020085a7 */ /* 0x000ea400080010ff */
[----:B--2---:R-:W-:Y:S05]  /*b700*/  @!P0 BRA `(.L_x_135) ;  /* 0xfffffffc00f08947 */ /* 0x004fea000383ffff */
[----:B------:R-:W-:Y:S05]  /*b710*/  BRA `(.L_x_22) ;  /* 0xffffff6000687947 */ /* 0x000fea000383ffff */
.L_x_29:
[----:B-1----:R-:W-:-:S07]  /*b720*/  MOV R2, UR17 ;  /* 0x0000001100027c02 */ /* 0x002fce0008000f00 */
.L_x_136:
[----:B-1----:R1:W2:Y:S02]  /*b730*/  SYNCS.PHASECHK.TRANS64.TRYWAIT P0, [R2+URZ+0x70], R5 ;  /* 0x00007005020075a7 */ /* 0x0022a400080011ff */
[----:B--2---:R-:W-:Y:S05]  /*b740*/  @!P0 NANOSLEEP.SYNCS 0x989680 ;  /* 0x009896800000895d */ /* 0x004fea0003900000 */
[----:B------:R-:W2:Y:S02]  /*b750*/  @!P0 SYNCS.PHASECHK.TRANS64 P0, [R2+URZ+0x70], R5 ;  /* 0x00007005020085a7 */ /* 0x000ea400080010ff */
[----:B--2---:R-:W-:Y:S05]  /*b760*/  @!P0 BRA `(.L_x_136) ;  /* 0xfffffffc00f08947 */ /* 0x004fea000383ffff */
[----:B------:R-:W-:Y:S05]  /*b770*/  BRA `(.L_x_28) ;  /* 0xffffff6400107947 */ /* 0x000fea000383ffff */
.L_x_33:
[----:B-1----:R1:W2:Y:S02]  /*b780*/  SYNCS.PHASECHK.TRANS64.TRYWAIT P0, [R2+URZ+0x130], R3 ;  /* 0x00013003020075a7 */ /* 0x0022a400080011ff */
[----:B--2---:R-:W-:Y:S05]  /*b790*/  @!P0 NANOSLEEP.SYNCS 0x989680 ;  /* 0x009896800000895d */ /* 0x004fea0003900000 */
[----:B------:R-:W2:Y:S02]  /*b7a0*/  @!P0 SYNCS.PHASECHK.TRANS64 P0, [R2+URZ+0x130], R3 ;  /* 0x00013003020085a7 */ /* 0x000ea400080010ff */
[----:B--2---:R-:W-:Y:S05]  /*b7b0*/  @!P0 BRA `(.L_x_33) ;  /* 0xfffffffc00f08947 */ /* 0x004fea000383ffff */
[----:B------:R-:W-:Y:S05]  /*b7c0*/  BRA `(.L_x_137) ;  /* 0xffffff6400a07947 */ /* 0x000fea000383ffff */
.L_x_37:
[----:B----4-:R-:W-:-:S07]  /*b7d0*/  MOV R0, UR5 ;  /* 0x0000000500007c02 */ /* 0x010fce0008000f00 */
.L_x_138:
[----:B-1----:R1:W2:Y:S02]  /*b7e0*/  SYNCS.PHASECHK.TRANS64.TRYWAIT P0, [R0+URZ], R3 ;  /* 0x00000003000075a7 */ /* 0x0022a400080011ff */
[----:B--2---:R-:W-:Y:S05]  /*b7f0*/  @!P0 NANOSLEEP.SYNCS 0x989680 ;  /* 0x009896800000895d */ /* 0x004fea0003900000 */
[----:B------:R-:W2:Y:S02]  /*b800*/  @!P0 SYNCS.PHASECHK.TRANS64 P0, [R0+URZ], R3 ;  /* 0x00000003000085a7 */ /* 0x000ea400080010ff */
[----:B--2---:R-:W-:Y:S05]  /*b810*/  @!P0 BRA `(.L_x_138) ;  /* 0xfffffffc00f08947 */ /* 0x004fea000383ffff */
[----:B------:R-:W-:Y:S05]  /*b820*/  BRA `(.L_x_139) ;  /* 0xffffff6c00107947 */ /* 0x000fea000383ffff */
.L_x_38:
[----:B----4-:R-:W-:-:S07]  /*b830*/  MOV R0, UR5 ;  /* 0x0000000500007c02 */ /* 0x010fce0008000f00 */
.L_x_140:
[----:B-1----:R1:W2:Y:S02]  /*b840*/  SYNCS.PHASECHK.TRANS64.TRYWAIT P0, [R0+URZ], R3 ;  /* 0x00000003000075a7 */ /* 0x0022a400080011ff */
[----:B--2---:R-:W-:Y:S05]  /*b850*/  @!P0 NANOSLEEP.SYNCS 0x989680 ;  /* 0x009896800000895d */ /* 0x004fea0003900000 */
[----:B------:R-:W2:Y:S02]  /*b860*/  @!P0 SYNCS.PHASECHK.TRANS64 P0, [R0+URZ], R3 ;  /* 0x00000003000085a7 */ /* 0x000ea400080010ff */
[----:B--2---:R-:W-:Y:S05]  /*b870*/  @!P0 BRA `(.L_x_140) ;  /* 0xfffffffc00f08947 */ /* 0x004fea000383ffff */
[----:B------:R-:W-:Y:S05]  /*b880*/  BRA `(.L_x_141) ;  /* 0xffffff6c001c7947 */ /* 0x000fea000383ffff */
.L_x_39:
[----:B----4-:R-:W-:-:S07]  /*b890*/  MOV R0, UR5 ;  /* 0x0000000500007c02 */ /* 0x010fce0008000f00 */
.L_x_142:
[----:B-1----:R1:W2:Y:S02]  /*b8a0*/  SYNCS.PHASECHK.TRANS64.TRYWAIT P0, [R0+URZ], R3 ;  /* 0x00000003000075a7 */ /* 0x0022a400080011ff */
[----:B--2---:R-:W-:Y:S05]  /*b8b0*/  @!P0 NANOSLEEP.SYNCS 0x989680 ;  /* 0x009896800000895d */ /* 0x004fea0003900000 */
[----:B------:R-:W2:Y:S02]  /*b8c0*/  @!P0 SYNCS.PHASECHK.TRANS64 P0, [R0+URZ], R3 ;  /* 0x00000003000085a7 */ /* 0x000ea400080010ff */
[----:B--2---:R-:W-:Y:S05]  /*b8d0*/  @!P0 BRA `(.L_x_142) ;  /* 0xfffffffc00f08947 */ /* 0x004fea000383ffff */
[----:B------:R-:W-:Y:S05]  /*b8e0*/  BRA `(.L_x_143) ;  /* 0xffffff6c00287947 */ /* 0x000fea000383ffff */
.L_x_40:
[----:B----4-:R-:W-:-:S07]  /*b8f0*/  MOV R0, UR5 ;  /* 0x0000000500007c02 */ /* 0x010fce0008000f00 */
.L_x_144:
[----:B-1----:R1:W2:Y:S02]  /*b900*/  SYNCS.PHASECHK.TRANS64.TRYWAIT P0, [R0+URZ], R3 ;  /* 0x00000003000075a7 */ /* 0x0022a400080011ff */
[----:B--2---:R-:W-:Y:S05]  /*b910*/  @!P0 NANOSLEEP.SYNCS 0x989680 ;  /* 0x009896800000895d */ /* 0x004fea0003900000 */
[----:B------:R-:W2:Y:S02]  /*b920*/  @!P0 SYNCS.PHASECHK.TRANS64 P0, [R0+URZ], R3 ;  /* 0x00000003000085a7 */ /* 0x000ea400080010ff */
[----:B--2---:R-:W-:Y:S05]  /*b930*/  @!P0 BRA `(.L_x_144) ;  /* 0xfffffffc00f08947 */ /* 0x004fea000383ffff */
[----:B------:R-:W-:Y:S05]  /*b940*/  BRA `(.L_x_145) ;  /* 0xffffff6c00347947 */ /* 0x000fea000383ffff */
.L_x_41:
[----:B----4-:R-:W-:-:S07]  /*b950*/  MOV R0, UR5 ;  /* 0x0000000500007c02 */ /* 0x010fce0008000f00 */
.L_x_146:
[----:B-1----:R1:W2:Y:S02]  /*b960*/  SYNCS.PHASECHK.TRANS64.TRYWAIT P0, [R0+URZ], R3 ;  /* 0x00000003000075a7 */ /* 0x0022a400080011ff */
[----:B--2---:R-:W-:Y:S05]  /*b970*/  @!P0 NANOSLEEP.SYNCS 0x989680 ;  /* 0x009896800000895d */ /* 0x004fea0003900000 */
[----:B------:R-:W2:Y:S02]  /*b980*/  @!P0 SYNCS.PHASECHK.TRANS64 P0, [R0+URZ], R3 ;  /* 0x00000003000085a7 */ /* 0x000ea400080010ff */
[----:B--2---:R-:W-:Y:S05]  /*b990*/  @!P0 BRA `(.L_x_146) ;  /* 0xfffffffc00f08947 */ /* 0x004fea000383ffff */
[----:B------:R-:W-:Y:S05]  /*b9a0*/  BRA `(.L_x_147) ;  /* 0xffffff6c00407947 */ /* 0x000fea000383ffff */
.L_x_42:
[----:B----4-:R-:W-:-:S07]  /*b9b0*/  MOV R0, UR5 ;  /* 0x0000000500007c02 */ /* 0x010fce0008000f00 */
.L_x_148:
[----:B-1----:R1:W2:Y:S02]  /*b9c0*/  SYNCS.PHASECHK.TRANS64.TRYWAIT P0, [R0+URZ], R3 ;  /* 0x00000003000075a7 */ /* 0x0022a400080011ff */
[----:B--2---:R-:W-:Y:S05]  /*b9d0*/  @!P0 NANOSLEEP.SYNCS 0x989680 ;  /* 0x009896800000895d */ /* 0x004fea0003900000 */
[----:B------:R-:W2:Y:S02]  /*b9e0*/  @!P0 SYNCS.PHASECHK.TRANS64 P0, [R0+URZ], R3 ;  /* 0x00000003000085a7 */ /* 0x000ea400080010ff */
[----:B--2---:R-:W-:Y:S05]  /*b9f0*/  @!P0 BRA `(.L_x_148) ;  /* 0xfffffffc00f08947 */ /* 0x004fea000383ffff */
[----:B------:R-:W-:Y:S05]  /*ba00*/  BRA `(.L_x_149) ;  /* 0xffffff6c004c7947 */ /* 0x000fea000383ffff */
.L_x_43:
[----:B----4-:R-:W-:-:S07]  /*ba10*/  MOV R0, UR5 ;  /* 0x0000000500007c02 */ /* 0x010fce0008000f00 */
.L_x_150:
[----:B-1----:R1:W2:Y:S02]  /*ba20*/  SYNCS.PHASECHK.TRANS64.TRYWAIT P0, [R0+URZ], R3 ;  /* 0x00000003000075a7 */ /* 0x0022a400080011ff */
[----:B--2---:R-:W-:Y:S05]  /*ba30*/  @!P0 NANOSLEEP.SYNCS 0x989680 ;  /* 0x009896800000895d */ /* 0x004fea0003900000 */
[----:B------:R-:W2:Y:S02]  /*ba40*/  @!P0 SYNCS.PHASECHK.TRANS64 P0, [R0+URZ], R3 ;  /* 0x00000003000085a7 */ /* 0x000ea400080010ff */
[----:B--2---:R-:W-:Y:S05]  /*ba50*/  @!P0 BRA `(.L_x_150) ;  /* 0xfffffffc00f08947 */ /* 0x004fea000383ffff */
[----:B------:R-:W-:Y:S05]  /*ba60*/  BRA `(.L_x_151) ;  /* 0xffffff6c00587947 */ /* 0x000fea000383ffff */
.L_x_44:
[----:B----4-:R-:W-:-:S07]  /*ba70*/  MOV R0, UR5 ;  /* 0x0000000500007c02 */ /* 0x010fce0008000f00 */
.L_x_152:
[----:B-1----:R1:W2:Y:S02]  /*ba80*/  SYNCS.PHASECHK.TRANS64.TRYWAIT P0, [R0+URZ], R3 ;  /* 0x00000003000075a7 */ /* 0x0022a400080011ff */
[----:B--2---:R-:W-:Y:S05]  /*ba90*/  @!P0 NANOSLEEP.SYNCS 0x989680 ;  /* 0x009896800000895d */ /* 0x004fea0003900000 */
[----:B------:R-:W2:Y:S02]  /*baa0*/  @!P0 SYNCS.PHASECHK.TRANS64 P0, [R0+URZ], R3 ;  /* 0x00000003000085a7 */ /* 0x000ea400080010ff */
[----:B--2---:R-:W-:Y:S05]  /*bab0*/  @!P0 BRA `(.L_x_152) ;  /* 0xfffffffc00f08947 */ /* 0x004fea000383ffff */
[----:B------:R-:W-:Y:S05]  /*bac0*/  BRA `(.L_x_153) ;  /* 0xffffff6c00647947 */ /* 0x000fea000383ffff */
.L_x_45:
[----:B----4-:R-:W-:-:S07]  /*bad0*/  MOV R0, UR5 ;  /* 0x0000000500007c02 */ /* 0x010fce0008000f00 */
.L_x_154:
[----:B-1----:R1:W2:Y:S02]  /*bae0*/  SYNCS.PHASECHK.TRANS64.TRYWAIT P0, [R0+URZ], R3 ;  /* 0x00000003000075a7 */ /* 0x0022a400080011ff */
[----:B--2---:R-:W-:Y:S05]  /*baf0*/  @!P0 NANOSLEEP.SYNCS 0x989680 ;  /* 0x009896800000895d */ /* 0x004fea0003900000 */
[----:B------:R-:W2:Y:S02]  /*bb00*/  @!P0 SYNCS.PHASECHK.TRANS64 P0, [R0+URZ], R3 ;  /* 0x00000003000085a7 */ /* 0x000ea400080010ff */
[----:B--2---:R-:W-:Y:S05]  /*bb10*/  @!P0 BRA `(.L_x_154) ;  /* 0xfffffffc00f08947 */ /* 0x004fea000383ffff */
[----:B------:R-:W-:Y:S05]  /*bb20*/  BRA `(.L_x_155) ;  /* 0xffffff6c00707947 */ /* 0x000fea000383ffff */
.L_x_46:
[----:B----4-:R-:W-:-:S07]  /*bb30*/  MOV R0, UR5 ;  /* 0x0000000500007c02 */ /* 0x010fce0008000f00 */
.L_x_156:
[----:B-1----:R1:W2:Y:S02]  /*bb40*/  SYNCS.PHASECHK.TRANS64.TRYWAIT P0, [R0+URZ], R3 ;  /* 0x00000003000075a7 */ /* 0x0022a400080011ff */
[----:B--2---:R-:W-:Y:S05]  /*bb50*/  @!P0 NANOSLEEP.SYNCS 0x989680 ;  /* 0x009896800000895d */ /* 0x004fea0003900000 */
[----:B------:R-:W2:Y:S02]  /*bb60*/  @!P0 SYNCS.PHASECHK.TRANS64 P0, [R0+URZ], R3 ;  /* 0x00000003000085a7 */ /* 0x000ea400080010ff */
[----:B--2---:R-:W-:Y:S05]  /*bb70*/  @!P0 BRA `(.L_x_156) ;  /* 0xfffffffc00f08947 */ /* 0x004fea000383ffff */
[----:B------:R-:W-:Y:S05]  /*bb80*/  BRA `(.L_x_157) ;  /* 0xffffff6c007c7947 */ /* 0x000fea000383ffff */
.L_x_47:
[----:B----4-:R-:W-:-:S07]  /*bb90*/  MOV R0, UR5 ;  /* 0x0000000500007c02 */ /* 0x010fce0008000f00 */
.L_x_158:
[----:B-1----:R1:W2:Y:S02]  /*bba0*/  SYNCS.PHASECHK.TRANS64.TRYWAIT P0, [R0+URZ], R3 ;  /* 0x00000003000075a7 */ /* 0x0022a400080011ff */
[----:B--2---:R-:W-:Y:S05]  /*bbb0*/  @!P0 NANOSLEEP.SYNCS 0x989680 ;  /* 0x009896800000895d */ /* 0x004fea0003900000 */
[----:B------:R-:W2:Y:S02]  /*bbc0*/  @!P0 SYNCS.PHASECHK.TRANS64 P0, [R0+URZ], R3 ;  /* 0x00000003000085a7 */ /* 0x000ea400080010ff */
[----:B--2---:R-:W-:Y:S05]  /*bbd0*/  @!P0 BRA `(.L_x_158) ;  /* 0xfffffffc00f08947 */ /* 0x004fea000383ffff */
[----:B------:R-:W-:Y:S05]  /*bbe0*/  BRA `(.L_x_159) ;  /* 0xffffff6c00887947 */ /* 0x000fea000383ffff */
.L_x_48:
[----:B----4-:R-:W-:-:S07]  /*bbf0*/  MOV R0, UR5 ;  /* 0x0000000500007c02 */ /* 0x010fce0008000f00 */
.L_x_160:
[----:B-1----:R1:W2:Y:S02]  /*bc00*/  SYNCS.PHASECHK.TRANS64.TRYWAIT P0, [R0+URZ], R3 ;  /* 0x00000003000075a7 */ /* 0x0022a400080011ff */
[----:B--2---:R-:W-:Y:S05]  /*bc10*/  @!P0 NANOSLEEP.SYNCS 0x989680 ;  /* 0x009896800000895d */ /* 0x004fea0003900000 */
[----:B------:R-:W2:Y:S02]  /*bc20*/  @!P0 SYNCS.PHASECHK.TRANS64 P0, [R0+URZ], R3 ;  /* 0x00000003000085a7 */ /* 0x000ea400080010ff */
[----:B--2---:R-:W-:Y:S05]  /*bc30*/  @!P0 BRA `(.L_x_160) ;  /* 0xfffffffc00f08947 */ /* 0x004fea000383ffff */
[----:B------:R-:W-:Y:S05]  /*bc40*/  BRA `(.L_x_161) ;  /* 0xffffff6c00947947 */ /* 0x000fea000383ffff */
.L_x_49:
[----:B----4-:R-:W-:-:S07]  /*bc50*/  MOV R0, UR5 ;  /* 0x0000000500007c02 */ /* 0x010fce0008000f00 */
.L_x_162:
[----:B-1----:R1:W2:Y:S02]  /*bc60*/  SYNCS.PHASECHK.TRANS64.TRYWAIT P0, [R0+URZ], R3 ;  /* 0x00000003000075a7 */ /* 0x0022a400080011ff */
[----:B--2---:R-:W-:Y:S05]  /*bc70*/  @!P0 NANOSLEEP.SYNCS 0x989680 ;  /* 0x009896800000895d */ /* 0x004fea0003900000 */
[----:B------:R-:W2:Y:S02]  /*bc80*/  @!P0 SYNCS.PHASECHK.TRANS64 P0, [R0+URZ], R3 ;  /* 0x00000003000085a7 */ /* 0x000ea400080010ff */
[----:B--2---:R-:W-:Y:S05]  /*bc90*/  @!P0 BRA `(.L_x_162) ;  /* 0xfffffffc00f08947 */ /* 0x004fea000383ffff */
[----:B------:R-:W-:Y:S05]  /*bca0*/  BRA `(.L_x_163) ;  /* 0xffffff6c00a07947 */ /* 0x000fea000383ffff */
.L_x_52:
[----:B-1----:R1:W2:Y:S02]  /*bcb0*/  SYNCS.PHASECHK.TRANS64.TRYWAIT P0, [R0+URZ+0x170], R5 ;  /* 0x00017005000075a7 */ /* 0x0022a400080011ff */
[----:B--2---:R-:W-:Y:S05]  /*bcc0*/  @!P0 NANOSLEEP.SYNCS 0x989680 ;  /* 0x009896800000895d */ /* 0x004fea0003900000 */
[----:B------:R-:W2:Y:S02]  /*bcd0*/  @!P0 SYNCS.PHASECHK.TRANS64 P0, [R0+URZ+0x170], R5 ;  /* 0x00017005000085a7 */ /* 0x000ea400080010ff */
[----:B--2---:R-:W-:Y:S05]  /*bce0*/  @!P0 BRA `(.L_x_52) ;  /* 0xfffffffc00f08947 */ /* 0x004fea000383ffff */
[----:B------:R-:W-:Y:S05]  /*bcf0*/  BRA `(.L_x_164) ;  /* 0xffffff6c00fc7947 */ /* 0x000fea000383ffff */
.L_x_53:
[----:B------:R-:W-:-:S07]  /*bd00*/  MOV R0, UR5 ;  /* 0x0000000500007c02 */ /* 0x000fce0008000f00 */
.L_x_165:
[----:B-1----:R1:W2:Y:S02]  /*bd10*/  SYNCS.PHASECHK.TRANS64.TRYWAIT P0, [R0+URZ+0x140], R5 ;  /* 0x00014005000075a7 */ /* 0x0022a400080011ff */
[----:B--2---:R-:W-:Y:S05]  /*bd20*/  @!P0 NANOSLEEP.SYNCS 0x989680 ;  /* 0x009896800000895d */ /* 0x004fea0003900000 */
[----:B------:R-:W2:Y:S02]  /*bd30*/  @!P0 SYNCS.PHASECHK.TRANS64 P0, [R0+URZ+0x140], R5 ;  /* 0x00014005000085a7 */ /* 0x000ea400080010ff */
[----:B--2---:R-:W-:Y:S05]  /*bd40*/  @!P0 BRA `(.L_x_165) ;  /* 0xfffffffc00f08947 */ /* 0x004fea000383ffff */
[----:B------:R-:W-:Y:S05]  /*bd50*/  BRA `(.L_x_166) ;  /* 0xffffff70000c7947 */ /* 0x000fea000383ffff */
.L_x_54:
[----:B-1----:R1:W2:Y:S02]  /*bd60*/  SYNCS.PHASECHK.TRANS64.TRYWAIT P1, [R0+URZ+0x130], R5 ;  /* 0x00013005000075a7 */ /* 0x0022a400080211ff */
[----:B--2---:R-:W-:Y:S05]  /*bd70*/  @!P1 NANOSLEEP.SYNCS 0x989680 ;  /* 0x009896800000995d */ /* 0x004fea0003900000 */
[----:B------:R-:W2:Y:S02]  /*bd80*/  @!P1 SYNCS.PHASECHK.TRANS64 P1, [R0+URZ+0x130], R5 ;  /* 0x00013005000095a7 */ /* 0x000ea400080210ff */
[----:B--2---:R-:W-:Y:S05]  /*bd90*/  @!P1 BRA `(.L_x_54) ;  /* 0xfffffffc00f09947 */ /* 0x004fea000383ffff */
[----:B------:R-:W-:Y:S05]  /*bda0*/  BRA `(.L_x_167) ;  /* 0xffffff70003c7947 */ /* 0x000fea000383ffff */
.L_x_57:
[----:B------:R-:W-:-:S07]  /*bdb0*/  MOV R0, UR5 ;  /* 0x0000000500007c02 */ /* 0x000fce0008000f00 */
.L_x_168:
[----:B-1----:R1:W2:Y:S02]  /*bdc0*/  SYNCS.PHASECHK.TRANS64.TRYWAIT P0, [R0+URZ+0x140], R3 ;  /* 0x00014003000075a7 */ /* 0x0022a400080011ff */
[----:B--2---:R-:W-:Y:S05]  /*bdd0*/  @!P0 NANOSLEEP.SYNCS 0x989680 ;  /* 0x009896800000895d */ /* 0x004fea0003900000 */
[----:B------:R-:W2:Y:S02]  /*bde0*/  @!P0 SYNCS.PHASECHK.TRANS64 P0, [R0+URZ+0x140], R3 ;  /* 0x00014003000085a7 */ /* 0x000ea400080010ff */
[----:B--2---:R-:W-:Y:S05]  /*bdf0*/  @!P0 BRA `(.L_x_168) ;  /* 0xfffffffc00f08947 */ /* 0x004fea000383ffff */
[----:B------:R-:W-:Y:S05]  /*be00*/  BRA `(.L_x_56) ;  /* 0xffffff7000907947 */ /* 0x000fea000383ffff */
.L_x_64:
[----:B-1----:R1:W2:Y:S02]  /*be10*/  SYNCS.PHASECHK.TRANS64.TRYWAIT P1, [R0+URZ+0x130], R5 ;  /* 0x00013005000075a7 */ /* 0x0022a400080211ff */
[----:B--2---:R-:W-:Y:S05]  /*be20*/  @!P1 NANOSLEEP.SYNCS 0x989680 ;  /* 0x009896800000995d */ /* 0x004fea0003900000 */
[----:B------:R-:W2:Y:S02]  /*be30*/  @!P1 SYNCS.PHASECHK.TRANS64 P1, [R0+URZ+0x130], R5 ;  /* 0x00013005000095a7 */ /* 0x000ea400080210ff */
[----:B--2---:R-:W-:Y:S05]  /*be40*/  @!P1 BRA `(.L_x_64) ;  /* 0xfffffffc00f09947 */ /* 0x004fea000383ffff */
[----:B------:R-:W-:Y:S05]  /*be50*/  BRA `(.L_x_169) ;  /* 0xffffff7400e87947 */ /* 0x000fea000383ffff */
.L_x_65:
[----:B------:R-:W-:-:S07]  /*be60*/  MOV R3, UR9 ;  /* 0x0000000900037c02 */ /* 0x000fce0008000f00 */
.L_x_170:
[----:B-1----:R1:W2:Y:S02]  /*be70*/  SYNCS.PHASECHK.TRANS64.TRYWAIT P0, [R3+URZ+0x160], R0 ;  /* 0x00016000030075a7 */ /* 0x0022a400080011ff */
[----:B--2---:R-:W-:Y:S05]  /*be80*/  @!P0 NANOSLEEP.SYNCS 0x989680 ;  /* 0x009896800000895d */ /* 0x004fea0003900000 */
[----:B------:R-:W2:Y:S02]  /*be90*/  @!P0 SYNCS.PHASECHK.TRANS64 P0, [R3+URZ+0x160], R0 ;  /* 0x00016000030085a7 */ /* 0x000ea400080010ff */
[----:B--2---:R-:W-:Y:S05]  /*bea0*/  @!P0 BRA `(.L_x_170) ;  /* 0xfffffffc00f08947 */ /* 0x004fea000383ffff */
[----:B------:R-:W-:Y:S05]  /*beb0*/  BRA `(.L_x_171) ;  /* 0xffffff78001c7947 */ /* 0x000fea000383ffff */
.L_x_68:
[----:B------:R-:W-:Y:S07]  /*bec0*/  MOV R0, UR7 ;  /* 0x0000000700007c02 */ /* 0x000fee0008000f00 */
.L_x_172:
[----:B-1----:R1:W2:Y:S02]  /*bed0*/  SYNCS.PHASECHK.TRANS64.TRYWAIT P0, [R0+URZ], R3 ;  /* 0x00000003000075a7 */ /* 0x0022a400080011ff */
[----:B--2---:R-:W-:Y:S05]  /*bee0*/  @!P0 NANOSLEEP.SYNCS 0x989680 ;  /* 0x009896800000895d */ /* 0x004fea0003900000 */
[----:B------:R-:W2:Y:S02]  /*bef0*/  @!P0 SYNCS.PHASECHK.TRANS64 P0, [R0+URZ], R3 ;  /* 0x00000003000085a7 */ /* 0x000ea400080010ff */
[----:B--2---:R-:W-:Y:S05]  /*bf00*/  @!P0 BRA `(.L_x_172) ;  /* 0xfffffffc00f08947 */ /* 0x004fea000383ffff */
[----:B------:R-:W-:Y:S05]  /*bf10*/  BRA `(.L_x_67) ;  /* 0xffffff78003c7947 */ /* 0x000fea000383ffff */
.L_x_71:
[----:B------:R-:W-:-:S07]  /*bf20*/  MOV R0, UR5 ;  /* 0x0000000500007c02 */ /* 0x000fce0008000f00 */
.L_x_173:
[----:B--2---:R2:W3:Y:S02]  /*bf30*/  SYNCS.PHASECHK.TRANS64.TRYWAIT P0, [R0+URZ], R3 ;  /* 0x00000003000075a7 */ /* 0x0044e400080011ff */
[----:B---3--:R-:W-:Y:S05]  /*bf40*/  @!P0 NANOSLEEP.SYNCS 0x989680 ;  /* 0x009896800000895d */ /* 0x008fea0003900000 */
[----:B------:R-:W3:Y:S02]  /*bf50*/  @!P0 SYNCS.PHASECHK.TRANS64 P0, [R0+URZ], R3 ;  /* 0x00000003000085a7 */ /* 0x000ee400080010ff */
[----:B---3--:R-:W-:Y:S05]  /*bf60*/  @!P0 BRA `(.L_x_173) ;  /* 0xfffffffc00f08947 */ /* 0x008fea000383ffff */
[----:B------:R-:W-:Y:S05]  /*bf70*/  BRA `(.L_x_174) ;  /* 0xffffff7800dc7947 */ /* 0x000fea000383ffff */
.L_x_72:
[----:B------:R-:W-:-:S07]  /*bf80*/  MOV R0, UR7 ;  /* 0x0000000700007c02 */ /* 0x000fce0008000f00 */
.L_x_175:
[----:B--2---:R2:W3:Y:S02]  /*bf90*/  SYNCS.PHASECHK.TRANS64.TRYWAIT P0, [R0+URZ], R3 ;  /* 0x00000003000075a7 */ /* 0x0044e400080011ff */
[----:B---3--:R-:W-:Y:S05]  /*bfa0*/  @!P0 NANOSLEEP.SYNCS 0x989680 ;  /* 0x009896800000895d */ /* 0x008fea0003900000 */
[----:B------:R-:W3:Y:S02]  /*bfb0*/  @!P0 SYNCS.PHASECHK.TRANS64 P0, [R0+URZ], R3 ;  /* 0x00000003000085a7 */ /* 0x000ee400080010ff */
[----:B---3--:R-:W-:Y:S05]  /*bfc0*/  @!P0 BRA `(.L_x_175) ;  /* 0xfffffffc00f08947 */ /* 0x008fea000383ffff */
[----:B------:R-:W-:Y:S05]  /*bfd0*/  BRA `(.L_x_176) ;  /* 0xffffff7800e87947 */ /* 0x000fea000383ffff */
.L_x_77:
[----:B--2---:R2:W3:Y:S02]  /*bfe0*/  SYNCS.PHASECHK.TRANS64.TRYWAIT P0, [R0+URZ+0x130], R3 ;  /* 0x00013003000075a7 */ /* 0x0044e400080011ff */
[----:B---3--:R-:W-:Y:S05]  /*bff0*/  @!P0 NANOSLEEP.SYNCS 0x989680 ;  /* 0x009896800000895d */ /* 0x008fea0003900000 */
[----:B------:R-:W3:Y:S02]  /*c000*/  @!P0 SYNCS.PHASECHK.TRANS64 P0, [R0+URZ+0x130], R3 ;  /* 0x00013003000085a7 */ /* 0x000ee400080010ff */
[----:B---3--:R-:W-:Y:S05]  /*c010*/  @!P0 BRA `(.L_x_77) ;  /* 0xfffffffc00f08947 */ /* 0x008fea000383ffff */
[----:B------:R-:W-:Y:S05]  /*c020*/  BRA `(.L_x_177) ;  /* 0xffffff7c00f47947 */ /* 0x000fea000383ffff */
.L_x_80:
[----:B------:R-:W-:Y:S07]  /*c030*/  MOV R0, UR7 ;  /* 0x0000000700007c02 */ /* 0x000fee0008000f00 */
.L_x_178:
[----:B--2---:R2:W3:Y:S02]  /*c040*/  SYNCS.PHASECHK.TRANS64.TRYWAIT P0, [R0+URZ+0x128], R3 ;  /* 0x00012803000075a7 */ /* 0x0044e400080011ff */
[----:B---3--:R-:W-:Y:S05]  /*c050*/  @!P0 NANOSLEEP.SYNCS 0x989680 ;  /* 0x009896800000895d */ /* 0x008fea0003900000 */
[----:B------:R-:W3:Y:S02]  /*c060*/  @!P0 SYNCS.PHASECHK.TRANS64 P0, [R0+URZ+0x128], R3 ;  /* 0x00012803000085a7 */ /* 0x000ee400080010ff */
[----:B---3--:R-:W-:Y:S05]  /*c070*/  @!P0 BRA `(.L_x_178) ;  /* 0xfffffffc00f08947 */ /* 0x008fea000383ffff */
[----:B------:R-:W-:Y:S05]  /*c080*/  BRA `(.L_x_79) ;  /* 0xffffff8000d47947 */ /* 0x000fea000383ffff */
.L_x_83:
[----:B------:R-:W-:Y:S07]  /*c090*/  MOV R3, UR7 ;  /* 0x0000000700037c02 */ /* 0x000fee0008000f00 */
.L_x_179:
[----:B-1----:R1:W2:Y:S02]  /*c0a0*/  SYNCS.PHASECHK.TRANS64.TRYWAIT P0, [R3+URZ+0x100], R12 ;  /* 0x0001000c030075a7 */ /* 0x0022a400080011ff */
[----:B--2---:R-:W-:Y:S05]  /*c0b0*/  @!P0 NANOSLEEP.SYNCS 0x989680 ;  /* 0x009896800000895d */ /* 0x004fea0003900000 */
[----:B------:R-:W2:Y:S02]  /*c0c0*/  @!P0 SYNCS.PHASECHK.TRANS64 P0, [R3+URZ+0x100], R12 ;  /* 0x0001000c030085a7 */ /* 0x000ea400080010ff */
[----:B--2---:R-:W-:Y:S05]  /*c0d0*/  @!P0 BRA `(.L_x_179) ;  /* 0xfffffffc00f08947 */ /* 0x004fea000383ffff */
[----:B------:R-:W-:Y:S05]  /*c0e0*/  BRA `(.L_x_180) ;  /* 0xffffff84004c7947 */ /* 0x000fea000383ffff */
.L_x_84:
[----:B-1----:R-:W-:Y:S07]  /*c0f0*/  MOV R3, UR7 ;  /* 0x0000000700037c02 */ /* 0x002fee0008000f00 */
.L_x_181:
[----:B-1----:R1:W2:Y:S02]  /*c100*/  SYNCS.PHASECHK.TRANS64.TRYWAIT P0, [R3+URZ+0x108], R12 ;  /* 0x0001080c030075a7 */ /* 0x0022a400080011ff */
[----:B--2---:R-:W-:Y:S05]  /*c110*/  @!P0 NANOSLEEP.SYNCS 0x989680 ;  /* 0x009896800000895d */ /* 0x004fea0003900000 */
[----:B------:R-:W2:Y:S02]  /*c120*/  @!P0 SYNCS.PHASECHK.TRANS64 P0, [R3+URZ+0x108], R12 ;  /* 0x0001080c030085a7 */ /* 0x000ea400080010ff */
[----:B--2---:R-:W-:Y:S05]  /*c130*/  @!P0 BRA `(.L_x_181) ;  /* 0xfffffffc00f08947 */ /* 0x004fea000383ffff */
[----:B------:R-:W-:Y:S05]  /*c140*/  BRA `(.L_x_182) ;  /* 0xffffff8400887947 */ /* 0x000fea000383ffff */
.L_x_85:
[----:B-1----:R-:W-:Y:S07]  /*c150*/  MOV R3, UR7 ;  /* 0x0000000700037c02 */ /* 0x002fee0008000f00 */
.L_x_183:
[----:B-1----:R1:W2:Y:S02]  /*c160*/  SYNCS.PHASECHK.TRANS64.TRYWAIT P0, [R3+URZ+0x110], R12 ;  /* 0x0001100c030075a7 */ /* 0x0022a400080011ff */
[----:B--2---:R-:W-:Y:S05]  /*c170*/  @!P0 NANOSLEEP.SYNCS 0x989680 ;  /* 0x009896800000895d */ /* 0x004fea0003900000 */
[----:B------:R-:W2:Y:S02]  /*c180*/  @!P0 SYNCS.PHASECHK.TRANS64 P0, [R3+URZ+0x110], R12 ;  /* 0x0001100c030085a7 */ /* 0x000ea400080010ff */
[----:B--2---:R-:W-:Y:S05]  /*c190*/  @!P0 BRA `(.L_x_183) ;  /* 0xfffffffc00f08947 */ /* 0x004fea000383ffff */
[----:B------:R-:W-:Y:S05]  /*c1a0*/  BRA `(.L_x_184) ;  /* 0xffffff8400d07947 */ /* 0x000fea000383ffff */
.L_x_86:
[----:B------:R-:W-:Y:S07]  /*c1b0*/  MOV R3, UR7 ;  /* 0x0000000700037c02 */ /* 0x000fee0008000f00 */
.L_x_185:
[----:B-1----:R1:W2:Y:S02]  /*c1c0*/  SYNCS.PHASECHK.TRANS64.TRYWAIT P0, [R3+URZ+0x118], R12 ;  /* 0x0001180c030075a7 */ /* 0x0022a400080011ff */
[----:B--2---:R-:W-:Y:S05]  /*c1d0*/  @!P0 NANOSLEEP.SYNCS 0x989680 ;  /* 0x009896800000895d */ /* 0x004fea0003900000 */
[----:B------:R-:W2:Y:S02]  /*c1e0*/  @!P0 SYNCS.PHASECHK.TRANS64 P0, [R3+URZ+0x118], R12 ;  /* 0x0001180c030085a7 */ /* 0x000ea400080010ff */
[----:B--2---:R-:W-:Y:S05]  /*c1f0*/  @!P0 BRA `(.L_x_185) ;  /* 0xfffffffc00f08947 */ /* 0x004fea000383ffff */
[----:B------:R-:W-:Y:S05]  /*c200*/  BRA `(.L_x_186) ;  /* 0xffffff8800587947 */ /* 0x000fea000383ffff */
.L_x_88:
[----:B------:R-:W-:-:S07]  /*c210*/  MOV R0, UR7 ;  /* 0x0000000700007c02 */ /* 0x000fce0008000f00 */
.L_x_187:
[----:B-1----:R1:W3:Y:S02]  /*c220*/  SYNCS.PHASECHK.TRANS64.TRYWAIT P0, [R0+URZ+0x100], R3 ;  /* 0x00010003000075a7 */ /* 0x0022e400080011ff */
[----:B---3--:R-:W-:Y:S05]  /*c230*/  @!P0 NANOSLEEP.SYNCS 0x989680 ;  /* 0x009896800000895d */ /* 0x008fea0003900000 */
[----:B------:R-:W3:Y:S02]  /*c240*/  @!P0 SYNCS.PHASECHK.TRANS64 P0, [R0+URZ+0x100], R3 ;  /* 0x00010003000085a7 */ /* 0x000ee400080010ff */
[----:B---3--:R-:W-:Y:S05]  /*c250*/  @!P0 BRA `(.L_x_187) ;  /* 0xfffffffc00f08947 */ /* 0x008fea000383ffff */
[----:B------:R-:W-:Y:S05]  /*c260*/  BRA `(.L_x_188) ;  /* 0xffffff8800c87947 */ /* 0x000fea000383ffff */
.L_x_89:
[----:B-1----:R-:W-:-:S07]  /*c270*/  MOV R0, UR7 ;  /* 0x0000000700007c02 */ /* 0x002fce0008000f00 */
.L_x_189:
[----:B-1----:R1:W3:Y:S02]  /*c280*/  SYNCS.PHASECHK.TRANS64.TRYWAIT P0, [R0+URZ+0x108], R3 ;  /* 0x00010803000075a7 */ /* 0x0022e400080011ff */
[----:B---3--:R-:W-:Y:S05]  /*c290*/  @!P0 NANOSLEEP.SYNCS 0x989680 ;  /* 0x009896800000895d */ /* 0x008fea0003900000 */
[----:B------:R-:W3:Y:S02]  /*c2a0*/  @!P0 SYNCS.PHASECHK.TRANS64 P0, [R0+URZ+0x108], R3 ;  /* 0x00010803000085a7 */ /* 0x000ee400080010ff */
[----:B---3--:R-:W-:Y:S05]  /*c2b0*/  @!P0 BRA `(.L_x_189) ;  /* 0xfffffffc00f08947 */ /* 0x008fea000383ffff */
[----:B------:R-:W-:Y:S05]  /*c2c0*/  BRA `(.L_x_190) ;  /* 0xffffff8800b87947 */ /* 0x000fea000383ffff */
.L_x_90:
[----:B-1----:R-:W-:-:S07]  /*c2d0*/  MOV R0, UR7 ;  /* 0x0000000700007c02 */ /* 0x002fce0008000f00 */
.L_x_191:
[----:B-1----:R1:W3:Y:S02]  /*c2e0*/  SYNCS.PHASECHK.TRANS64.TRYWAIT P0, [R0+URZ+0x110], R3 ;  /* 0x00011003000075a7 */ /* 0x0022e400080011ff */
[----:B---3--:R-:W-:Y:S05]  /*c2f0*/  @!P0 NANOSLEEP.SYNCS 0x989680 ;  /* 0x009896800000895d */ /* 0x008fea0003900000 */
[----:B------:R-:W3:Y:S02]  /*c300*/  @!P0 SYNCS.PHASECHK.TRANS64 P0, [R0+URZ+0x110], R3 ;  /* 0x00011003000085a7 */ /* 0x000ee400080010ff */
[----:B---3--:R-:W-:Y:S05]  /*c310*/  @!P0 BRA `(.L_x_191) ;  /* 0xfffffffc00f08947 */ /* 0x008fea000383ffff */
[----:B------:R-:W-:Y:S05]  /*c320*/  BRA `(.L_x_192) ;  /* 0xffffff8800a87947 */ /* 0x000fea000383ffff */
.L_x_92:
[----:B--2---:R2:W4:Y:S02]  /*c330*/  SYNCS.PHASECHK.TRANS64.TRYWAIT P0, [R0+URZ+0x130], R3 ;  /* 0x00013003000075a7 */ /* 0x00452400080011ff */
[----:B----4-:R-:W-:Y:S05]  /*c340*/  @!P0 NANOSLEEP.SYNCS 0x989680 ;  /* 0x009896800000895d */ /* 0x010fea0003900000 */
[----:B------:R-:W4:Y:S02]  /*c350*/  @!P0 SYNCS.PHASECHK.TRANS64 P0, [R0+URZ+0x130], R3 ;  /* 0x00013003000085a7 */ /* 0x000f2400080010ff */
[----:B----4-:R-:W-:Y:S05]  /*c360*/  @!P0 BRA `(.L_x_92) ;  /* 0xfffffffc00f08947 */ /* 0x010fea000383ffff */
[----:B------:R-:W-:Y:S05]  /*c370*/  BRA `(.L_x_193) ;  /* 0xffffff8c00747947 */ /* 0x000fea000383ffff */
.L_x_103:
[----:B-1----:R1:W3:Y:S02]  /*c380*/  SYNCS.PHASECHK.TRANS64.TRYWAIT P1, [R3+URZ+0xe0], R0 ;  /* 0x0000e000030075a7 */ /* 0x0022e400080211ff */
[----:B---3--:R-:W-:Y:S05]  /*c390*/  @!P1 NANOSLEEP.SYNCS 0x989680 ;  /* 0x009896800000995d */ /* 0x008fea0003900000 */
[----:B------:R-:W3:Y:S02]  /*c3a0*/  @!P1 SYNCS.PHASECHK.TRANS64 P1, [R3+URZ+0xe0], R0 ;  /* 0x0000e000030095a7 */ /* 0x000ee400080210ff */
[----:B---3--:R-:W-:Y:S05]  /*c3b0*/  @!P1 BRA `(.L_x_103) ;  /* 0xfffffffc00f09947 */ /* 0x008fea000383ffff */
[----:B------:R-:W-:Y:S05]  /*c3c0*/  BRA `(.L_x_102) ;  /* 0xffffff98009c7947 */ /* 0x000fea000383ffff */
.L_x_105:
[----:B---3--:R3:W4:Y:S02]  /*c3d0*/  SYNCS.PHASECHK.TRANS64.TRYWAIT P0, [R108+URZ+0x150], R5 ;  /* 0x000150056c0075a7 */ /* 0x00872400080011ff */
[----:B----4-:R-:W-:Y:S05]  /*c3e0*/  @!P0 NANOSLEEP.SYNCS 0x989680 ;  /* 0x009896800000895d */ /* 0x010fea0003900000 */
[----:B------:R-:W4:Y:S02]  /*c3f0*/  @!P0 SYNCS.PHASECHK.TRANS64 P0, [R108+URZ+0x150], R5 ;  /* 0x000150056c0085a7 */ /* 0x000f2400080010ff */
[----:B----4-:R-:W-:Y:S05]  /*c400*/  @!P0 BRA `(.L_x_105) ;  /* 0xfffffffc00f08947 */ /* 0x010fea000383ffff */
[----:B------:R-:W-:Y:S05]  /*c410*/  BRA `(.L_x_104) ;  /* 0xffffff9800f87947 */ /* 0x000fea000383ffff */
.L_x_113:
[----:B--2---:R2:W3:Y:S02]  /*c420*/  SYNCS.PHASECHK.TRANS64.TRYWAIT P0, [R118+URZ+0xe0], R3 ;  /* 0x0000e003760075a7 */ /* 0x0044e400080011ff */
[----:B---3--:R-:W-:Y:S05]  /*c430*/  @!P0 NANOSLEEP.SYNCS 0x989680 ;  /* 0x009896800000895d */ /* 0x008fea0003900000 */
[----:B------:R-:W3:Y:S02]  /*c440*/  @!P0 SYNCS.PHASECHK.TRANS64 P0, [R118+URZ+0xe0], R3 ;  /* 0x0000e003760085a7 */ /* 0x000ee400080010ff */
[----:B---3--:R-:W-:Y:S05]  /*c450*/  @!P0 BRA `(.L_x_113) ;  /* 0xfffffffc00f08947 */ /* 0x008fea000383ffff */
[----:B------:R-:W-:Y:S05]  /*c460*/  BRA `(.L_x_112) ;  /* 0xffffffac00fc7947 */ /* 0x000fea000383ffff */
.L_x_121:
[----:B--2---:R2:W3:Y:S02]  /*c470*/  SYNCS.PHASECHK.TRANS64.TRYWAIT P0, [R0+URZ+0xe0], R7 ;  /* 0x0000e007000075a7 */ /* 0x0044e400080011ff */
[----:B---3--:R-:W-:Y:S05]  /*c480*/  @!P0 NANOSLEEP.SYNCS 0x989680 ;  /* 0x009896800000895d */ /* 0x008fea0003900000 */
[----:B------:R-:W3:Y:S02]  /*c490*/  @!P0 SYNCS.PHASECHK.TRANS64 P0, [R0+URZ+0xe0], R7 ;  /* 0x0000e007000085a7 */ /* 0x000ee400080010ff */
[----:B---3--:R-:W-:Y:S05]  /*c4a0*/  @!P0 BRA `(.L_x_121) ;  /* 0xfffffffc00f08947 */ /* 0x008fea000383ffff */
[----:B------:R-:W-:Y:S05]  /*c4b0*/  BRA `(.L_x_120) ;  /* 0xffffffc400507947 */ /* 0x000fea000383ffff */
.L_x_129:
[----:B--2---:R2:W3:Y:S02]  /*c4c0*/  SYNCS.PHASECHK.TRANS64.TRYWAIT P0, [R0+URZ+0xe0], R5 ;  /* 0x0000e005000075a7 */ /* 0x0044e400080011ff */
[----:B---3--:R-:W-:Y:S05]  /*c4d0*/  @!P0 NANOSLEEP.SYNCS 0x989680 ;  /* 0x009896800000895d */ /* 0x008fea0003900000 */
[----:B------:R-:W3:Y:S02]  /*c4e0*/  @!P0 SYNCS.PHASECHK.TRANS64 P0, [R0+URZ+0xe0], R5 ;  /* 0x0000e005000085a7 */ /* 0x000ee400080010ff */
[----:B---3--:R-:W-:Y:S05]  /*c4f0*/  @!P0 BRA `(.L_x_129) ;  /* 0xfffffffc00f08947 */ /* 0x008fea000383ffff */
[----:B------:R-:W-:Y:S05]  /*c500*/  BRA `(.L_x_128) ;  /* 0xffffffd800b07947 */ /* 0x000fea000383ffff */
        .weak           $__internal_0_$__cuda_sm10x_tcgen05_guardrail_trap_col_being_dealloced_not_returned_by_alloc
        .type           $__internal_0_$__cuda_sm10x_tcgen05_guardrail_trap_col_being_dealloced_not_returned_by_alloc,@function
        .size           $__internal_0_$__cuda_sm10x_tcgen05_guardrail_trap_col_being_dealloced_not_returned_by_alloc,($__internal_1_$__cuda_sm10x_tcgen05_guardrail_trap_phase_invalid_during_alloc - $__internal_0_$__cuda_sm10x_tcgen05_guardrail_trap_col_being_dealloced_not_returned_by_alloc)
$__internal_0_$__cuda_sm10x_tcgen05_guardrail_trap_col_being_dealloced_not_returned_by_alloc:
[----:B------:R-:W-:Y:S05]  /*c510*/  BPT.TRAP 0x1 ;  /* 0x000000040000795c */ /* 0x000fea0000300000 */
[----:B------:R-:W-:-:S04]  /*c520*/  HFMA2 R3, -RZ, RZ, 0, 0 ;  /* 0x00000000ff037431 */ /* 0x000fc800000001ff */
[----:B------:R-:W-:Y:S05]  /*c530*/  RET.REL.NODEC R2 `(_ZN7cutlass13device_kernelINS_4gemm6kernel13GemmUniversalIN4cute5tupleIJiiiiEEENS1_10collective13CollectiveMmaINS1_35MainloopSm100TmaUmmaWarpSpecializedILi14ELi2ELi2ENS5_IJNS4_1CILi1EEESB_SB_EEEEENS5_IJNSA_ILi128EEENSA_ILi256EEENSA_ILi32EEEEEEaNS5_IJlSB_lEEEaSI_NS4_8TiledMMAINS4_8MMA_AtomIJNS4_15SM100_MMA_S8_SSIaaiLi128ELi256ELNS4_4UMMA5MajorE0ELSN_0ELNSM_8SaturateE0EEEEEENS4_6LayoutISC_NS5_IJNSA_ILi0EEESS_SS_EEEEENS5_IJNS4_10UnderscoreESV_SV_EEEEENS4_13SM90_TMA_LOADENS4_14ComposedLayoutINS4_7SwizzleILi1ELi4ELi3EEENS4_18smem_ptr_flag_bitsILi8EEENSR_INS5_IJNSA_ILi8EEESG_EEENS5_IJSG_SB_EEEEEEEvNS4_8identityESY_S18_vS19_EENS_8epilogue10collective18CollectiveEpilogueINS1B_23Sm100TmaWarpSpecializedILi4ELi2ELi64ELb0ELb0EEEJSH_NS5_IJNSR_ISE_SB_EENSR_INSA_ILi64EEESB_EEEEEaSI_aSI_NS1B_6fusion15FusionCallbacksIS1F_NS1K_17LinearCombinationIaiaiLNS_15FloatRoundStyleE2EEESH_S1J_JEEENS4_5SM1004TMEM4LOAD26SM100_TMEM_LOAD_32dp32b64xESY_NSZ_INS10_ILi2ELi4ELi3EEES13_NSR_INS5_IJS14_S1H_EEENS5_IJS1H_SB_EEEEEEENS4_39AutoVectorizingCopyWithAssumedAlignmentILi128EEENS4_14SM90_TMA_STOREES1Y_S20_S20_EEEvvEEEEvNT_6ParamsE) ;  /* 0xffffff3802b07950 */ /* 0x000fea0003c3ffff */
        .weak           $__internal_1_$__cuda_sm10x_tcgen05_guardrail_trap_phase_invalid_during_alloc
        .type           $__internal_1_$__cuda_sm10x_tcgen05_guardrail_trap_phase_invalid_during_alloc,@function
        .size           $__internal_1_$__cuda_sm10x_tcgen05_guardrail_trap_phase_invalid_during_alloc,($__internal_2_$__cuda_sm10x_tcgen05_guardrail_trap_unallocated_columns_being_dealloced - $__internal_1_$__cuda_sm10x_tcgen05_guardrail_trap_phase_invalid_during_alloc)
$__internal_1_$__cuda_sm10x_tcgen05_guardrail_trap_phase_invalid_during_alloc:
[----:B------:R-:W-:Y:S05]  /*c540*/  BPT.TRAP 0x1 ;  /* 0x000000040000795c */ /* 0x000fea0000300000 */
[----:B------:R-:W-:-:S04]  /*c550*/  MOV R3, 0x0 ;  /* 0x0000000000037802 */ /* 0x000fc80000000f00 */
[----:B------:R-:W-:Y:S05]  /*c560*/  RET.REL.NODEC R2 `(_ZN7cutlass13device_kernelINS_4gemm6kernel13GemmUniversalIN4cute5tupleIJiiiiEEENS1_10collective13CollectiveMmaINS1_35MainloopSm100TmaUmmaWarpSpecializedILi14ELi2ELi2ENS5_IJNS4_1CILi1EEESB_SB_EEEEENS5_IJNSA_ILi128EEENSA_ILi256EEENSA_ILi32EEEEEEaNS5_IJlSB_lEEEaSI_NS4_8TiledMMAINS4_8MMA_AtomIJNS4_15SM100_MMA_S8_SSIaaiLi128ELi256ELNS4_4UMMA5MajorE0ELSN_0ELNSM_8SaturateE0EEEEEENS4_6LayoutISC_NS5_IJNSA_ILi0EEESS_SS_EEEEENS5_IJNS4_10UnderscoreESV_SV_EEEEENS4_13SM90_TMA_LOADENS4_14ComposedLayoutINS4_7SwizzleILi1ELi4ELi3EEENS4_18smem_ptr_flag_bitsILi8EEENSR_INS5_IJNSA_ILi8EEESG_EEENS5_IJSG_SB_EEEEEEEvNS4_8identityESY_S18_vS19_EENS_8epilogue10collective18CollectiveEpilogueINS1B_23Sm100TmaWarpSpecializedILi4ELi2ELi64ELb0ELb0EEEJSH_NS5_IJNSR_ISE_SB_EENSR_INSA_ILi64EEESB_EEEEEaSI_aSI_NS1B_6fusion15FusionCallbacksIS1F_NS1K_17LinearCombinationIaiaiLNS_15FloatRoundStyleE2EEESH_S1J_JEEENS4_5SM1004TMEM4LOAD26SM100_TMEM_LOAD_32dp32b64xESY_NSZ_INS10_ILi2ELi4ELi3EEES13_NSR_INS5_IJS14_S1H_EEENS5_IJS1H_SB_EEEEEEENS4_39AutoVectorizingCopyWithAssumedAlignmentILi128EEENS4_14SM90_TMA_STOREES1Y_S20_S20_EEEvvEEEEvNT_6ParamsE) ;  /* 0xffffff3802a47950 */ /* 0x000fea0003c3ffff */
        .weak           $__internal_2_$__cuda_sm10x_tcgen05_guardrail_trap_unallocated_columns_being_dealloced
        .type           $__internal_2_$__cuda_sm10x_tcgen05_guardrail_trap_unallocated_columns_being_dealloced,@function
        .size           $__internal_2_$__cuda_sm10x_tcgen05_guardrail_trap_unallocated_columns_being_dealloced,(.L_x_195 - $__internal_2_$__cuda_sm10x_tcgen05_guardrail_trap_unallocated_columns_being_dealloced)
$__internal_2_$__cuda_sm10x_tcgen05_guardrail_trap_unallocated_columns_being_dealloced:
[----:B------:R-:W-:Y:S05]  /*c570*/  BPT.TRAP 0x1 ;  /* 0x000000040000795c */ /* 0x000fea0000300000 */
[----:B------:R-:W-:-:S04]  /*c580*/  HFMA2 R3, -RZ, RZ, 0, 0 ;  /* 0x00000000ff037431 */ /* 0x000fc800000001ff */
[----:B------:R-:W-:Y:S05]  /*c590*/  RET.REL.NODEC R2 `(_ZN7cutlass13device_kernelINS_4gemm6kernel13GemmUniversalIN4cute5tupleIJiiiiEEENS1_10collective13CollectiveMmaINS1_35MainloopSm100TmaUmmaWarpSpecializedILi14ELi2ELi2ENS5_IJNS4_1CILi1EEESB_SB_EEEEENS5_IJNSA_ILi128EEENSA_ILi256EEENSA_ILi32EEEEEEaNS5_IJlSB_lEEEaSI_NS4_8TiledMMAINS4_8MMA_AtomIJNS4_15SM100_MMA_S8_SSIaaiLi128ELi256ELNS4_4UMMA5MajorE0ELSN_0ELNSM_8SaturateE0EEEEEENS4_6LayoutISC_NS5_IJNSA_ILi0EEESS_SS_EEEEENS5_IJNS4_10UnderscoreESV_SV_EEEEENS4_13SM90_TMA_LOADENS4_14ComposedLayoutINS4_7SwizzleILi1ELi4ELi3EEENS4_18smem_ptr_flag_bitsILi8EEENSR_INS5_IJNSA_ILi8EEESG_EEENS5_IJSG_SB_EEEEEEEvNS4_8identityESY_S18_vS19_EENS_8epilogue10collective18CollectiveEpilogueINS1B_23Sm100TmaWarpSpecializedILi4ELi2ELi64ELb0ELb0EEEJSH_NS5_IJNSR_ISE_SB_EENSR_INSA_ILi64EEESB_EEEEEaSI_aSI_NS1B_6fusion15FusionCallbacksIS1F_NS1K_17LinearCombinationIaiaiLNS_15FloatRoundStyleE2EEESH_S1J_JEEENS4_5SM1004TMEM4LOAD26SM100_TMEM_LOAD_32dp32b64xESY_NSZ_INS10_ILi2ELi4ELi3EEES13_NSR_INS5_IJS14_S1H_EEENS5_IJS1H_SB_EEEEEEENS4_39AutoVectorizingCopyWithAssumedAlignmentILi128EEENS4_14SM90_TMA_STOREES1Y_S20_S20_EEEvvEEEEvNT_6ParamsE) ;  /* 0xffffff3802987950 */ /* 0x000fea0003c3ffff */
.L_x_194:
[----:B------:R-:W-:-:S00]  /*c5a0*/  BRA `(.L_x_194) ;  /* 0xfffffffc00fc7947 */ /* 0x000fc0000383ffff */
[----:B------:R-:W-:-:S00]  /*c5b0*/  NOP ;  /* 0x0000000000007918 */ /* 0x000fc00000000000 */
        /* <DEDUP_REMOVED lines=12> */
.L_x_195:


//--------------------- .nv.global.init           --------------------------
	.section	.nv.global.init,"aw",@progbits
.nv.global.init:
	.type		$str$27,@object
	.size		$str$27,($str$28 - $str$27)
$str$27:
        /*0000*/ 	.byte	0x28, 0x61, 0x64, 0x64, 0x72, 0x65, 0x73, 0x73, 0x20, 0x26, 0x20, 0x6d, 0x61, 0x73, 0x6b, 0x29
        /*0010*/ 	.byte	0x20, 0x3d, 0x3d, 0x20, 0x30, 0x00
	.type		$str$28,@object
	.size		$str$28,($str$26 - $str$28)
$str$28:
        /*0016*/ 	.byte	0x2f, 0x74, 0x6d, 0x70, 0x2f, 0x63, 0x75, 0x74, 0x6c, 0x61, 0x73, 0x73, 0x5f, 0x73, 0x77, 0x65
        /*0026*/ 	.byte	0x65, 0x70, 0x5f, 0x73, 0x72, 0x63, 0x2f, 0x69, 0x6e, 0x63, 0x6c, 0x75, 0x64, 0x65, 0x2f, 0x63
        /*0036*/ 	.byte	0x75, 0x74, 0x65, 0x2f, 0x70, 0x6f, 0x69, 0x6e, 0x74, 0x65, 0x72, 0x5f, 0x66, 0x6c, 0x61, 0x67
        /*0046*/ 	.byte	0x67, 0x65, 0x64, 0x2e, 0x68, 0x70, 0x70, 0x00
	.type		$str$26,@object
	.size		$str$26,($str$25 - $str$26)
$str$26:
        /*004e*/ 	.byte	0x2f, 0x74, 0x6d, 0x70, 0x2f, 0x63, 0x75, 0x74, 0x6c, 0x61, 0x73, 0x73, 0x5f, 0x73, 0x77, 0x65
        /*005e*/ 	.byte	0x65, 0x70, 0x5f, 0x73, 0x72, 0x63, 0x2f, 0x69, 0x6e, 0x63, 0x6c, 0x75, 0x64, 0x65, 0x2f, 0x63
        /*006e*/ 	.byte	0x75, 0x74, 0x65, 0x2f, 0x61, 0x74, 0x6f, 0x6d, 0x2f, 0x63, 0x6f, 0x70, 0x79, 0x5f, 0x74, 0x72
        /*007e*/ 	.byte	0x61, 0x69, 0x74, 0x73, 0x5f, 0x73, 0x6d, 0x31, 0x30, 0x30, 0x2e, 0x68, 0x70, 0x70, 0x00
	.type		$str$25,@object
	.size		$str$25,(__unnamed_1 - $str$25)
$str$25:
        /*008d*/ 	.byte	0x28, 0x28, 0x75, 0x69, 0x6e, 0x74, 0x33, 0x32, 0x5f, 0x74, 0x28, 0x74, 0x68, 0x72, 0x65, 0x61
        /*009d*/ 	.byte	0x64, 0x49, 0x64, 0x78, 0x2e, 0x78, 0x29, 0x20, 0x2f, 0x20, 0x33, 0x32, 0x29, 0x20, 0x25, 0x20
        /*00ad*/ 	.byte	0x34, 0x29, 0x20, 0x3d, 0x3d, 0x20, 0x28, 0x28, 0x28, 0x74, 0x6d, 0x65, 0x6d, 0x5f, 0x61, 0x64
        /*00bd*/ 	.byte	0x64, 0x72, 0x20, 0x3e, 0x3e, 0x20, 0x31, 0x36, 0x29, 0x20, 0x2f, 0x20, 0x33, 0x32, 0x29, 0x20
        /*00cd*/ 	.byte	0x25, 0x20, 0x34, 0x29, 0x00
	.type		__unnamed_1,@object
	.size		__unnamed_1,(__unnamed_2 - __unnamed_1)
__unnamed_1:
        /*00d2*/ 	.byte	0x61, 0x75, 0x74, 0x6f, 0x20, 0x63, 0x75, 0x74, 0x65, 0x3a, 0x3a, 0x61, 0x73, 0x5f, 0x70, 0x6f
        /* <DEDUP_REMOVED lines=24> */
        /*0262*/ 	.byte	0x5d, 0x00
	.type		__unnamed_2,@object
	.size		__unnamed_2,(__unnamed_3 - __unnamed_2)
__unnamed_2:
        /* <DEDUP_REMOVED lines=26> */
	.type		__unnamed_3,@object
	.size		__unnamed_3,(.L_3 - __unnamed_3)
__unnamed_3:
        /* <DEDUP_REMOVED lines=42> */
        /*0696*/ 	.byte	0x43, 0x3c, 0x30, 0x3e, 0x3e, 0x3e, 0x3e, 0x5d, 0x00
.L_3:


//--------------------- .nv.shared._ZN7cutlass13device_kernelINS_4gemm6kernel13GemmUniversalIN4cute5tupleIJiiiiEEENS1_10collective13CollectiveMmaINS1_35MainloopSm100TmaUmmaWarpSpecializedILi14ELi2ELi2ENS5_IJNS4_1CILi1EEESB_SB_EEEEENS5_IJNSA_ILi128EEENSA_ILi256EEENSA_ILi32EEEEEEaNS5_IJlSB_lEEEaSI_NS4_8TiledMMAINS4_8MMA_AtomIJNS4_15SM100_MMA_S8_SSIaaiLi128ELi256ELNS4_4UMMA5MajorE0ELSN_0ELNSM_8SaturateE0EEEEEENS4_6LayoutISC_NS5_IJNSA_ILi0EEESS_SS_EEEEENS5_IJNS4_10UnderscoreESV_SV_EEEEENS4_13SM90_TMA_LOADENS4_14ComposedLayoutINS4_7SwizzleILi1ELi4ELi3EEENS4_18smem_ptr_flag_bitsILi8EEENSR_INS5_IJNSA_ILi8EEESG_EEENS5_IJSG_SB_EEEEEEEvNS4_8identityESY_S18_vS19_EENS_8epilogue10collective18CollectiveEpilogueINS1B_23Sm100TmaWarpSpecializedILi4ELi2ELi64ELb0ELb0EEEJSH_NS5_IJNSR_ISE_SB_EENSR_INSA_ILi64EEESB_EEEEEaSI_aSI_NS1B_6fusion15FusionCallbacksIS1F_NS1K_17LinearCombinationIaiaiLNS_15FloatRoundStyleE2EEESH_S1J_JEEENS4_5SM1004TMEM4LOAD26SM100_TMEM_LOAD_32dp32b64xESY_NSZ_INS10_ILi2ELi4ELi3EEES13_NSR_INS5_IJS14_S1H_EEENS5_IJS1H_SB_EEEEEEENS4_39AutoVectorizingCopyWithAssumedAlignmentILi128EEENS4_14SM90_TMA_STOREES1Y_S20_S20_EEEvvEEEEvNT_6ParamsE --------------------------
	.section	.nv.shared._ZN7cutlass13device_kernelINS_4gemm6kernel13GemmUniversalIN4cute5tupleIJiiiiEEENS1_10collective13CollectiveMmaINS1_35MainloopSm100TmaUmmaWarpSpecializedILi14ELi2ELi2ENS5_IJNS4_1CILi1EEESB_SB_EEEEENS5_IJNSA_ILi128EEENSA_ILi256EEENSA_ILi32EEEEEEaNS5_IJlSB_lEEEaSI_NS4_8TiledMMAINS4_8MMA_AtomIJNS4_15SM100_MMA_S8_SSIaaiLi128ELi256ELNS4_4UMMA5MajorE0ELSN_0ELNSM_8SaturateE0EEEEEENS4_6LayoutISC_NS5_IJNSA_ILi0EEESS_SS_EEEEENS5_IJNS4_10UnderscoreESV_SV_EEEEENS4_13SM90_TMA_LOADENS4_14ComposedLayoutINS4_7SwizzleILi1ELi4ELi3EEENS4_18smem_ptr_flag_bitsILi8EEENSR_INS5_IJNSA_ILi8EEESG_EEENS5_IJSG_SB_EEEEEEEvNS4_8identityESY_S18_vS19_EENS_8epilogue10collective18CollectiveEpilogueINS1B_23Sm100TmaWarpSpecializedILi4ELi2ELi64ELb0ELb0EEEJSH_NS5_IJNSR_ISE_SB_EENSR_INSA_ILi64EEESB_EEEEEaSI_aSI_NS1B_6fusion15FusionCallbacksIS1F_NS1K_17LinearCombinationIaiaiLNS_15FloatRoundStyleE2EEESH_S1J_JEEENS4_5SM1004TMEM4LOAD26SM100_TMEM_LOAD_32dp32b64xESY_NSZ_INS10_ILi2ELi4ELi3EEES13_NSR_INS5_IJS14_S1H_EEENS5_IJS1H_SB_EEEEEEENS4_39AutoVectorizingCopyWithAssumedAlignmentILi128EEENS4_14SM90_TMA_STOREES1Y_S20_S20_EEEvvEEEEvNT_6ParamsE,"aw",@nobits
	.sectionflags	@""
	.align	16
	.zero		1024


//--------------------- .nv.shared.reserved.0     --------------------------
	.section	.nv.shared.reserved.0,"aw",@nobits
	.weak		__nv_reservedSMEM_offset_0_alias
	.size		__nv_reservedSMEM_offset_0_alias, 0, 64
	.other		__nv_reservedSMEM_offset_0_alias,@"STO_CUDA_RESERVED_SHARED STV_DEFAULT"
__nv_reservedSMEM_offset_0_alias:
	.zero		0
.nv.shared.reserved.0:
	.zero		64
	.weak		__nv_reservedSMEM_tcgen05_partition
	.type		__nv_reservedSMEM_tcgen05_partition,@object
	.size		__nv_reservedSMEM_tcgen05_partition,(.L_0 - __nv_reservedSMEM_tcgen05_partition)
__nv_reservedSMEM_tcgen05_partition:
	.zero		32
.L_0:


//--------------------- .nv.global                --------------------------
	.section	.nv.global,"aw",@nobits
.nv.global:
	.type		_ZN40_INTERNAL_df05534d_4_k_cu_0f577f77_350434cute1_E,@object
	.size		_ZN40_INTERNAL_df05534d_4_k_cu_0f577f77_350434cute1_E,(_ZN40_INTERNAL_df05534d_4_k_cu_0f577f77_350434cuda3std3__45__cpo6cbeginE - _ZN40_INTERNAL_df05534d_4_k_cu_0f577f77_350434cute1_E)
_ZN40_INTERNAL_df05534d_4_k_cu_0f577f77_350434cute1_E:
	.zero		1
	.type		_ZN40_INTERNAL_df05534d_4_k_cu_0f577f77_350434cuda3std3__45__cpo6cbeginE,@object
	.size		_ZN40_INTERNAL_df05534d_4_k_cu_0f577f77_350434cuda3std3__45__cpo6cbeginE,(_ZN40_INTERNAL_df05534d_4_k_cu_0f577f77_350434cuda3std3__48in_placeE - _ZN40_INTERNAL_df05534d_4_k_cu_0f577f77_350434cuda3std3__45__cpo6cbeginE)
_ZN40_INTERNAL_df05534d_4_k_cu_0f577f77_350434cuda3std3__45__cpo6cbeginE:
	.zero		1
	.type		_ZN40_INTERNAL_df05534d_4_k_cu_0f577f77_350434cuda3std3__48in_placeE,@object
	.size		_ZN40_INTERNAL_df05534d_4_k_cu_0f577f77_350434cuda3std3__48in_placeE,(_ZN40_INTERNAL_df05534d_4_k_cu_0f577f77_350434cuda3std6ranges3__45__cpo9iter_moveE - _ZN40_INTERNAL_df05534d_4_k_cu_0f577f77_350434cuda3std3__48in_placeE)
_ZN40_INTERNAL_df05534d_4_k_cu_0f577f77_350434cuda3std3__48in_placeE:
	.zero		1
	.type		_ZN40_INTERNAL_df05534d_4_k_cu_0f577f77_350434cuda3std6ranges3__45__cpo9iter_moveE,@object
	.size		_ZN40_INTERNAL_df05534d_4_k_cu_0f577f77_350434cuda3std6ranges3__45__cpo9iter_moveE,(_ZN40_INTERNAL_df05534d_4_k_cu_0f577f77_350434cuda3std3__45__cpo5beginE - _ZN40_INTERNAL_df05534d_4_k_cu_0f577f77_350434cuda3std6ranges3__45__cpo9iter_moveE)
_ZN40_INTERNAL_df05534d_4_k_cu_0f577f77_350434cuda3std6ranges3__45__cpo9iter_moveE:
	.zero		1
	.type		_ZN40_INTERNAL_df05534d_4_k_cu_0f577f77_350434cuda3std3__45__cpo5beginE,@object
	.size		_ZN40_INTERNAL_df05534d_4_k_cu_0f577f77_350434cuda3std3__45__cpo5beginE,(_ZN40_INTERNAL_df05534d_4_k_cu_0f577f77_350434cuda3std3__442_GLOBAL__N__df05534d_4_k_cu_0f577f77_350436ignoreE - _ZN40_INTERNAL_df05534d_4_k_cu_0f577f77_350434cuda3std3__45__cpo5beginE)
_ZN40_INTERNAL_df05534d_4_k_cu_0f577f77_350434cuda3std3__45__cpo5beginE:
	.zero		1
	.type		_ZN40_INTERNAL_df05534d_4_k_cu_0f577f77_350434cuda3std3__442_GLOBAL__N__df05534d_4_k_cu_0f577f77_350436ignoreE,@object
	.size		_ZN40_INTERNAL_df05534d_4_k_cu_0f577f77_350434cuda3std3__442_GLOBAL__N__df05534d_4_k_cu_0f577f77_350436ignoreE,(_ZN40_INTERNAL_df05534d_4_k_cu_0f577f77_350434cute7productE - _ZN40_INTERNAL_df05534d_4_k_cu_0f577f77_350434cuda3std3__442_GLOBAL__N__df05534d_4_k_cu_0f577f77_350436ignoreE)
_ZN40_INTERNAL_df05534d_4_k_cu_0f577f77_350434cuda3std3__442_GLOBAL__N__df05534d_4_k_cu_0f577f77_350436ignoreE:
	.zero		1
	.type		_ZN40_INTERNAL_df05534d_4_k_cu_0f577f77_350434cute7productE,@object
	.size		_ZN40_INTERNAL_df05534d_4_k_cu_0f577f77_350434cute7productE,(_ZN40_INTERNAL_df05534d_4_k_cu_0f577f77_350434cuda3std3__45__cpo3endE - _ZN40_INTERNAL_df05534d_4_k_cu_0f577f77_350434cute7productE)
_ZN40_INTERNAL_df05534d_4_k_cu_0f577f77_350434cute7productE:
	.zero		1
	.type		_ZN40_INTERNAL_df05534d_4_k_cu_0f577f77_350434cuda3std3__45__cpo3endE,@object
	.size		_ZN40_INTERNAL_df05534d_4_k_cu_0f577f77_350434cuda3std3__45__cpo3endE,(_ZN40_INTERNAL_df05534d_4_k_cu_0f577f77_350434cuda3std3__419piecewise_constructE - _ZN40_INTERNAL_df05534d_4_k_cu_0f577f77_350434cuda3std3__45__cpo3endE)
_ZN40_INTERNAL_df05534d_4_k_cu_0f577f77_350434cuda3std3__45__cpo3endE:
	.zero		1
	.type		_ZN40_INTERNAL_df05534d_4_k_cu_0f577f77_350434cuda3std3__419piecewise_constructE,@object
	.size		_ZN40_INTERNAL_df05534d_4_k_cu_0f577f77_350434cuda3std3__419piecewise_constructE,(_ZN40_INTERNAL_df05534d_4_k_cu_0f577f77_350434cuda3std3__45__cpo4cendE - _ZN40_INTERNAL_df05534d_4_k_cu_0f577f77_350434cuda3std3__419piecewise_constructE)
_ZN40_INTERNAL_df05534d_4_k_cu_0f577f77_350434cuda3std3__419piecewise_constructE:
	.zero		1
	.type		_ZN40_INTERNAL_df05534d_4_k_cu_0f577f77_350434cuda3std3__45__cpo4cendE,@object
	.size		_ZN40_INTERNAL_df05534d_4_k_cu_0f577f77_350434cuda3std3__45__cpo4cendE,(_ZN40_INTERNAL_df05534d_4_k_cu_0f577f77_350434cuda3std6ranges3__45__cpo4swapE - _ZN40_INTERNAL_df05534d_4_k_cu_0f577f77_350434cuda3std3__45__cpo4cendE)
_ZN40_INTERNAL_df05534d_4_k_cu_0f577f77_350434cuda3std3__45__cpo4cendE:
	.zero		1
	.type		_ZN40_INTERNAL_df05534d_4_k_cu_0f577f77_350434cuda3std6ranges3__45__cpo4swapE,@object
	.size		_ZN40_INTERNAL_df05534d_4_k_cu_0f577f77_350434cuda3std6ranges3__45__cpo4swapE,(.L_11 - _ZN40_INTERNAL_df05534d_4_k_cu_0f577f77_350434cuda3std6ranges3__45__cpo4swapE)
_ZN40_INTERNAL_df05534d_4_k_cu_0f577f77_350434cuda3std6ranges3__45__cpo4swapE:
	.zero		1
.L_11:


//--------------------- .nv.constant0._ZN7cutlass13device_kernelINS_4gemm6kernel13GemmUniversalIN4cute5tupleIJiiiiEEENS1_10collective13CollectiveMmaINS1_35MainloopSm100TmaUmmaWarpSpecializedILi14ELi2ELi2ENS5_IJNS4_1CILi1EEESB_SB_EEEEENS5_IJNSA_ILi128EEENSA_ILi256EEENSA_ILi32EEEEEEaNS5_IJlSB_lEEEaSI_NS4_8TiledMMAINS4_8MMA_AtomIJNS4_15SM100_MMA_S8_SSIaaiLi128ELi256ELNS4_4UMMA5MajorE0ELSN_0ELNSM_8SaturateE0EEEEEENS4_6LayoutISC_NS5_IJNSA_ILi0EEESS_SS_EEEEENS5_IJNS4_10UnderscoreESV_SV_EEEEENS4_13SM90_TMA_LOADENS4_14ComposedLayoutINS4_7SwizzleILi1ELi4ELi3EEENS4_18smem_ptr_flag_bitsILi8EEENSR_INS5_IJNSA_ILi8EEESG_EEENS5_IJSG_SB_EEEEEEEvNS4_8identityESY_S18_vS19_EENS_8epilogue10collective18CollectiveEpilogueINS1B_23Sm100TmaWarpSpecializedILi4ELi2ELi64ELb0ELb0EEEJSH_NS5_IJNSR_ISE_SB_EENSR_INSA_ILi64EEESB_EEEEEaSI_aSI_NS1B_6fusion15FusionCallbacksIS1F_NS1K_17LinearCombinationIaiaiLNS_15FloatRoundStyleE2EEESH_S1J_JEEENS4_5SM1004TMEM4LOAD26SM100_TMEM_LOAD_32dp32b64xESY_NSZ_INS10_ILi2ELi4ELi3EEES13_NSR_INS5_IJS14_S1H_EEENS5_IJS1H_SB_EEEEEEENS4_39AutoVectorizingCopyWithAssumedAlignmentILi128EEENS4_14SM90_TMA_STOREES1Y_S20_S20_EEEvvEEEEvNT_6ParamsE --------------------------
	.section	.nv.constant0._ZN7cutlass13device_kernelINS_4gemm6kernel13GemmUniversalIN4cute5tupleIJiiiiEEENS1_10collective13CollectiveMmaINS1_35MainloopSm100TmaUmmaWarpSpecializedILi14ELi2ELi2ENS5_IJNS4_1CILi1EEESB_SB_EEEEENS5_IJNSA_ILi128EEENSA_ILi256EEENSA_ILi32EEEEEEaNS5_IJlSB_lEEEaSI_NS4_8TiledMMAINS4_8MMA_AtomIJNS4_15SM100_MMA_S8_SSIaaiLi128ELi256ELNS4_4UMMA5MajorE0ELSN_0ELNSM_8SaturateE0EEEEEENS4_6LayoutISC_NS5_IJNSA_ILi0EEESS_SS_EEEEENS5_IJNS4_10UnderscoreESV_SV_EEEEENS4_13SM90_TMA_LOADENS4_14ComposedLayoutINS4_7SwizzleILi1ELi4ELi3EEENS4_18smem_ptr_flag_bitsILi8EEENSR_INS5_IJNSA_ILi8EEESG_EEENS5_IJSG_SB_EEEEEEEvNS4_8identityESY_S18_vS19_EENS_8epilogue10collective18CollectiveEpilogueINS1B_23Sm100TmaWarpSpecializedILi4ELi2ELi64ELb0ELb0EEEJSH_NS5_IJNSR_ISE_SB_EENSR_INSA_ILi64EEESB_EEEEEaSI_aSI_NS1B_6fusion15FusionCallbacksIS1F_NS1K_17LinearCombinationIaiaiLNS_15FloatRoundStyleE2EEESH_S1J_JEEENS4_5SM1004TMEM4LOAD26SM100_TMEM_LOAD_32dp32b64xESY_NSZ_INS10_ILi2ELi4ELi3EEES13_NSR_INS5_IJS14_S1H_EEENS5_IJS1H_SB_EEEEEEENS4_39AutoVectorizingCopyWithAssumedAlignmentILi128EEENS4_14SM90_TMA_STOREES1Y_S20_S20_EEEvvEEEEvNT_6ParamsE,"a",@progbits
	.sectionflags	@""
	.align	4
.nv.constant0._ZN7cutlass13device_kernelINS_4gemm6kernel13GemmUniversalIN4cute5tupleIJiiiiEEENS1_10collective13CollectiveMmaINS1_35MainloopSm100TmaUmmaWarpSpecializedILi14ELi2ELi2ENS5_IJNS4_1CILi1EEESB_SB_EEEEENS5_IJNSA_ILi128EEENSA_ILi256EEENSA_ILi32EEEEEEaNS5_IJlSB_lEEEaSI_NS4_8TiledMMAINS4_8MMA_AtomIJNS4_15SM100_MMA_S8_SSIaaiLi128ELi256ELNS4_4UMMA5MajorE0ELSN_0ELNSM_8SaturateE0EEEEEENS4_6LayoutISC_NS5_IJNSA_ILi0EEESS_SS_EEEEENS5_IJNS4_10UnderscoreESV_SV_EEEEENS4_13SM90_TMA_LOADENS4_14ComposedLayoutINS4_7SwizzleILi1ELi4ELi3EEENS4_18smem_ptr_flag_bitsILi8EEENSR_INS5_IJNSA_ILi8EEESG_EEENS5_IJSG_SB_EEEEEEEvNS4_8identityESY_S18_vS19_EENS_8epilogue10collective18CollectiveEpilogueINS1B_23Sm100TmaWarpSpecializedILi4ELi2ELi64ELb0ELb0EEEJSH_NS5_IJNSR_ISE_SB_EENSR_INSA_ILi64EEESB_EEEEEaSI_aSI_NS1B_6fusion15FusionCallbacksIS1F_NS1K_17LinearCombinationIaiaiLNS_15FloatRoundStyleE2EEESH_S1J_JEEENS4_5SM1004TMEM4LOAD26SM100_TMEM_LOAD_32dp32b64xESY_NSZ_INS10_ILi2ELi4ELi3EEES13_NSR_INS5_IJS14_S1H_EEENS5_IJS1H_SB_EEEEEEENS4_39AutoVectorizingCopyWithAssumedAlignmentILi128EEENS4_14SM90_TMA_STOREES1Y_S20_S20_EEEvvEEEEvNT_6ParamsE:
	.zero		2944


//--------------------- SYMBOLS --------------------------

	.type		.nv.reservedSmem.offset0,@object
	.size		.nv.reservedSmem.offset0,0x4
	.type		.nv.reservedSmem.cap,@object
	.size		.nv.reservedSmem.cap,0x4
	.type		__assertfail,@function
